	.target	sm_100a

	.elftype	@"ET_EXEC"


//--------------------- .note.nv.tkinfo           --------------------------
	.section	.note.nv.tkinfo,"",@"SHT_NOTE"
	.sectionflags	@"SHF_NOTE_NV_TKINFO"
	.tkinfo
        /*0018*/ 	.word	0x00000002
        /*0030*/ 	.string	""
        /*0030*/ 	.string	"ptxas"
        /*0030*/ 	.string	"Cuda compilation tools, release 13.0, V13.0.88"
        /*0030*/ 	.string	"Build cuda_13.0.r13.0/compiler.36424714_0"
        /*0030*/ 	.string	"-arch sm_100a -m 64 "



//--------------------- .note.nv.cuinfo           --------------------------
	.section	.note.nv.cuinfo,"",@"SHT_NOTE"
	.sectionflags	@"SHF_NOTE_NV_CUINFO"
        /*0018*/ 	.short	0x0002
        /*001a*/ 	.short	0x0064
        /*001c*/ 	.short	0x0082
	.zero		2


//--------------------- .nv.info                  --------------------------
	.section	.nv.info,"",@"SHT_CUDA_INFO"
	.align	4


	//----- nvinfo : EIATTR_REGCOUNT
	.align		4
        /*0000*/ 	.byte	0x04, 0x2f
        /*0002*/ 	.short	(.L_19 - .L_18)
	.align		4
.L_18:
        /*0004*/ 	.word	index@(_ZN7cutlass13device_kernelINS_4gemm6kernel13GemmUniversalIN4cute5tupleIJiiiiEEENS1_10collective13CollectiveMmaINS1_35MainloopSm100TmaUmmaWarpSpecializedILi2ELi2ELi4ENS5_IJNS4_1CILi1EEENSA_ILi2EEESB_EEEEENS5_IJNSA_ILi64EEENSA_ILi256EEESF_EEENS_10tfloat32_tENS5_IJlSB_lEEESI_SJ_NS4_8TiledMMAINS4_8MMA_AtomIJNS4_17SM100_MMA_TF32_SSISI_SI_fLi64ELi256ELNS4_4UMMA5MajorE0ELSO_0ELNSN_7ScaleInE0ELSP_0EEEEEENS4_6LayoutINS5_IJSB_SB_SB_EEENS5_IJNSA_ILi0EEESU_SU_EEEEENS5_IJNS4_10UnderscoreESX_SX_EEEEENS4_23SM90_TMA_LOAD_MULTICASTENS4_14ComposedLayoutINS4_7SwizzleILi3ELi4ELi3EEENS4_18smem_ptr_flag_bitsILi32EEENSS_INS5_IJNSA_ILi8EEENSA_ILi32EEEEEENS5_IJS17_SB_EEEEEEEvNS4_8identityENS4_13SM90_TMA_LOADES1B_vS1C_EENS_8epilogue10collective18CollectiveEpilogueINS1F_23Sm100TmaWarpSpecializedILi4ELi2ELi16ELb1ELb0EEEJSH_NS5_IJNSS_ISF_SB_EENSS_IS17_SB_EEEEESI_SJ_SI_SJ_NS1F_6fusion15FusionCallbacksIS1J_NS1N_17LinearCombinationISI_fSI_fLNS_15FloatRoundStyleE2EEESH_S1M_JEEENS4_5SM1004TMEM4LOAD26SM100_TMEM_LOAD_16dp128b8xES1D_S1B_NS4_17SM75_U32x4_LDSM_NENS4_14SM90_TMA_STOREES1B_NS4_17SM90_U32x4_STSM_NENS4_39AutoVectorizingCopyWithAssumedAlignmentILi128EEEEEEvvEEEEvNT_6ParamsE)
        /*0008*/ 	.word	0x00000059


	//----- nvinfo : EIATTR_FRAME_SIZE
	.align		4
.L_19:
        /*000c*/ 	.byte	0x04, 0x11
        /*000e*/ 	.short	(.L_21 - .L_20)
	.align		4
.L_20:
        /*0010*/ 	.word	index@($__internal_2_$__cuda_sm10x_tcgen05_guardrail_trap_unallocated_columns_being_dealloced)
        /*0014*/ 	.word	0x00000000


	//----- nvinfo : EIATTR_FRAME_SIZE
	.align		4
.L_21:
        /*0018*/ 	.byte	0x04, 0x11
        /*001a*/ 	.short	(.L_23 - .L_22)
	.align		4
.L_22:
        /*001c*/ 	.word	index@($__internal_1_$__cuda_sm10x_tcgen05_guardrail_trap_phase_invalid_during_alloc)
        /*0020*/ 	.word	0x00000000


	//----- nvinfo : EIATTR_FRAME_SIZE
	.align		4
.L_23:
        /*0024*/ 	.byte	0x04, 0x11
        /*0026*/ 	.short	(.L_25 - .L_24)
	.align		4
.L_24:
        /*0028*/ 	.word	index@($__internal_0_$__cuda_sm10x_tcgen05_guardrail_trap_col_being_dealloced_not_returned_by_alloc)
        /*002c*/ 	.word	0x00000000


	//----- nvinfo : EIATTR_FRAME_SIZE
	.align		4
.L_25:
        /*0030*/ 	.byte	0x04, 0x11
        /*0032*/ 	.short	(.L_27 - .L_26)
	.align		4
.L_26:
        /*0034*/ 	.word	index@(_ZN7cutlass13device_kernelINS_4gemm6kernel13GemmUniversalIN4cute5tupleIJiiiiEEENS1_10collective13CollectiveMmaINS1_35MainloopSm100TmaUmmaWarpSpecializedILi2ELi2ELi4ENS5_IJNS4_1CILi1EEENSA_ILi2EEESB_EEEEENS5_IJNSA_ILi64EEENSA_ILi256EEESF_EEENS_10tfloat32_tENS5_IJlSB_lEEESI_SJ_NS4_8TiledMMAINS4_8MMA_AtomIJNS4_17SM100_MMA_TF32_SSISI_SI_fLi64ELi256ELNS4_4UMMA5MajorE0ELSO_0ELNSN_7ScaleInE0ELSP_0EEEEEENS4_6LayoutINS5_IJSB_SB_SB_EEENS5_IJNSA_ILi0EEESU_SU_EEEEENS5_IJNS4_10UnderscoreESX_SX_EEEEENS4_23SM90_TMA_LOAD_MULTICASTENS4_14ComposedLayoutINS4_7SwizzleILi3ELi4ELi3EEENS4_18smem_ptr_flag_bitsILi32EEENSS_INS5_IJNSA_ILi8EEENSA_ILi32EEEEEENS5_IJS17_SB_EEEEEEEvNS4_8identityENS4_13SM90_TMA_LOADES1B_vS1C_EENS_8epilogue10collective18CollectiveEpilogueINS1F_23Sm100TmaWarpSpecializedILi4ELi2ELi16ELb1ELb0EEEJSH_NS5_IJNSS_ISF_SB_EENSS_IS17_SB_EEEEESI_SJ_SI_SJ_NS1F_6fusion15FusionCallbacksIS1J_NS1N_17LinearCombinationISI_fSI_fLNS_15FloatRoundStyleE2EEESH_S1M_JEEENS4_5SM1004TMEM4LOAD26SM100_TMEM_LOAD_16dp128b8xES1D_S1B_NS4_17SM75_U32x4_LDSM_NENS4_14SM90_TMA_STOREES1B_NS4_17SM90_U32x4_STSM_NENS4_39AutoVectorizingCopyWithAssumedAlignmentILi128EEEEEEvvEEEEvNT_6ParamsE)
        /*0038*/ 	.word	0x00000000


	//----- nvinfo : EIATTR_MIN_STACK_SIZE
	.align		4
.L_27:
        /*003c*/ 	.byte	0x04, 0x12
        /*003e*/ 	.short	(.L_29 - .L_28)
	.align		4
.L_28:
        /*0040*/ 	.word	index@(_ZN7cutlass13device_kernelINS_4gemm6kernel13GemmUniversalIN4cute5tupleIJiiiiEEENS1_10collective13CollectiveMmaINS1_35MainloopSm100TmaUmmaWarpSpecializedILi2ELi2ELi4ENS5_IJNS4_1CILi1EEENSA_ILi2EEESB_EEEEENS5_IJNSA_ILi64EEENSA_ILi256EEESF_EEENS_10tfloat32_tENS5_IJlSB_lEEESI_SJ_NS4_8TiledMMAINS4_8MMA_AtomIJNS4_17SM100_MMA_TF32_SSISI_SI_fLi64ELi256ELNS4_4UMMA5MajorE0ELSO_0ELNSN_7ScaleInE0ELSP_0EEEEEENS4_6LayoutINS5_IJSB_SB_SB_EEENS5_IJNSA_ILi0EEESU_SU_EEEEENS5_IJNS4_10UnderscoreESX_SX_EEEEENS4_23SM90_TMA_LOAD_MULTICASTENS4_14ComposedLayoutINS4_7SwizzleILi3ELi4ELi3EEENS4_18smem_ptr_flag_bitsILi32EEENSS_INS5_IJNSA_ILi8EEENSA_ILi32EEEEEENS5_IJS17_SB_EEEEEEEvNS4_8identityENS4_13SM90_TMA_LOADES1B_vS1C_EENS_8epilogue10collective18CollectiveEpilogueINS1F_23Sm100TmaWarpSpecializedILi4ELi2ELi16ELb1ELb0EEEJSH_NS5_IJNSS_ISF_SB_EENSS_IS17_SB_EEEEESI_SJ_SI_SJ_NS1F_6fusion15FusionCallbacksIS1J_NS1N_17LinearCombinationISI_fSI_fLNS_15FloatRoundStyleE2EEESH_S1M_JEEENS4_5SM1004TMEM4LOAD26SM100_TMEM_LOAD_16dp128b8xES1D_S1B_NS4_17SM75_U32x4_LDSM_NENS4_14SM90_TMA_STOREES1B_NS4_17SM90_U32x4_STSM_NENS4_39AutoVectorizingCopyWithAssumedAlignmentILi128EEEEEEvvEEEEvNT_6ParamsE)
        /*0044*/ 	.word	0x00000000
.L_29:


//--------------------- .nv.compat                --------------------------
	.section	.nv.compat,"",@"SHT_CUDA_COMPAT_INFO"
	.align	4
        /*0000*/ 	.byte	0x02, 0x09, 0x01, 0x00, 0x02, 0x02, 0x02, 0x00, 0x02, 0x05, 0x05, 0x00, 0x03, 0x07, 0x01, 0x01
        /*0010*/ 	.byte	0x02, 0x03, 0x01, 0x00, 0x02, 0x06, 0x01, 0x00, 0x04, 0x0b, 0x08, 0x00, 0x09, 0x00, 0x00, 0x00
        /*0020*/ 	.byte	0x00, 0x00, 0x00, 0x00


//--------------------- .nv.info._ZN7cutlass13device_kernelINS_4gemm6kernel13GemmUniversalIN4cute5tupleIJiiiiEEENS1_10collective13CollectiveMmaINS1_35MainloopSm100TmaUmmaWarpSpecializedILi2ELi2ELi4ENS5_IJNS4_1CILi1EEENSA_ILi2EEESB_EEEEENS5_IJNSA_ILi64EEENSA_ILi256EEESF_EEENS_10tfloat32_tENS5_IJlSB_lEEESI_SJ_NS4_8TiledMMAINS4_8MMA_AtomIJNS4_17SM100_MMA_TF32_SSISI_SI_fLi64ELi256ELNS4_4UMMA5MajorE0ELSO_0ELNSN_7ScaleInE0ELSP_0EEEEEENS4_6LayoutINS5_IJSB_SB_SB_EEENS5_IJNSA_ILi0EEESU_SU_EEEEENS5_IJNS4_10UnderscoreESX_SX_EEEEENS4_23SM90_TMA_LOAD_MULTICASTENS4_14ComposedLayoutINS4_7SwizzleILi3ELi4ELi3EEENS4_18smem_ptr_flag_bitsILi32EEENSS_INS5_IJNSA_ILi8EEENSA_ILi32EEEEEENS5_IJS17_SB_EEEEEEEvNS4_8identityENS4_13SM90_TMA_LOADES1B_vS1C_EENS_8epilogue10collective18CollectiveEpilogueINS1F_23Sm100TmaWarpSpecializedILi4ELi2ELi16ELb1ELb0EEEJSH_NS5_IJNSS_ISF_SB_EENSS_IS17_SB_EEEEESI_SJ_SI_SJ_NS1F_6fusion15FusionCallbacksIS1J_NS1N_17LinearCombinationISI_fSI_fLNS_15FloatRoundStyleE2EEESH_S1M_JEEENS4_5SM1004TMEM4LOAD26SM100_TMEM_LOAD_16dp128b8xES1D_S1B_NS4_17SM75_U32x4_LDSM_NENS4_14SM90_TMA_STOREES1B_NS4_17SM90_U32x4_STSM_NENS4_39AutoVectorizingCopyWithAssumedAlignmentILi128EEEEEEvvEEEEvNT_6ParamsE --------------------------
	.section	.nv.info._ZN7cutlass13device_kernelINS_4gemm6kernel13GemmUniversalIN4cute5tupleIJiiiiEEENS1_10collective13CollectiveMmaINS1_35MainloopSm100TmaUmmaWarpSpecializedILi2ELi2ELi4ENS5_IJNS4_1CILi1EEENSA_ILi2EEESB_EEEEENS5_IJNSA_ILi64EEENSA_ILi256EEESF_EEENS_10tfloat32_tENS5_IJlSB_lEEESI_SJ_NS4_8TiledMMAINS4_8MMA_AtomIJNS4_17SM100_MMA_TF32_SSISI_SI_fLi64ELi256ELNS4_4UMMA5MajorE0ELSO_0ELNSN_7ScaleInE0ELSP_0EEEEEENS4_6LayoutINS5_IJSB_SB_SB_EEENS5_IJNSA_ILi0EEESU_SU_EEEEENS5_IJNS4_10UnderscoreESX_SX_EEEEENS4_23SM90_TMA_LOAD_MULTICASTENS4_14ComposedLayoutINS4_7SwizzleILi3ELi4ELi3EEENS4_18smem_ptr_flag_bitsILi32EEENSS_INS5_IJNSA_ILi8EEENSA_ILi32EEEEEENS5_IJS17_SB_EEEEEEEvNS4_8identityENS4_13SM90_TMA_LOADES1B_vS1C_EENS_8epilogue10collective18CollectiveEpilogueINS1F_23Sm100TmaWarpSpecializedILi4ELi2ELi16ELb1ELb0EEEJSH_NS5_IJNSS_ISF_SB_EENSS_IS17_SB_EEEEESI_SJ_SI_SJ_NS1F_6fusion15FusionCallbacksIS1J_NS1N_17LinearCombinationISI_fSI_fLNS_15FloatRoundStyleE2EEESH_S1M_JEEENS4_5SM1004TMEM4LOAD26SM100_TMEM_LOAD_16dp128b8xES1D_S1B_NS4_17SM75_U32x4_LDSM_NENS4_14SM90_TMA_STOREES1B_NS4_17SM90_U32x4_STSM_NENS4_39AutoVectorizingCopyWithAssumedAlignmentILi128EEEEEEvvEEEEvNT_6ParamsE,"",@"SHT_CUDA_INFO"
	.sectionflags	@""
	.align	4


	//----- nvinfo : EIATTR_CUDA_API_VERSION
	.align		4
        /*0000*/ 	.byte	0x04, 0x37
        /*0002*/ 	.short	(.L_31 - .L_30)
.L_30:
        /*0004*/ 	.word	0x00000082


	//----- nvinfo : EIATTR_KPARAM_INFO
	.align		4
.L_31:
        /*0008*/ 	.byte	0x04, 0x17
        /*000a*/ 	.short	(.L_33 - .L_32)
.L_32:
        /*000c*/ 	.word	0x00000000
        /*0010*/ 	.short	0x0000
        /*0012*/ 	.short	0x0000
        /*0014*/ 	.byte	0x00, 0xf0, 0x01, 0x20


	//----- nvinfo : EIATTR_AT_ENTRY_FRAGMENTS
	.align		4
.L_33:
        /*0018*/ 	.byte	0x04, 0x4f
        /*001a*/ 	.short	(.L_35 - .L_34)


	//   ....[0]....
.L_34:
        /*001c*/ 	.word	0x00000006


	//----- nvinfo : EIATTR_RESERVED_SMEM_USED
	.align		4
.L_35:
        /*0020*/ 	.byte	0x01, 0x41
	.zero		2


	//----- nvinfo : EIATTR_SPARSE_MMA_MASK
	.align		4
        /*0024*/ 	.byte	0x03, 0x50
        /*0026*/ 	.short	0x0000


	//----- nvinfo : EIATTR_TCGEN05_1CTA_USED
	.align		4
        /*0028*/ 	.byte	0x01, 0x51
	.zero		2


	//----- nvinfo : EIATTR_MAXREG_COUNT
	.align		4
        /*002c*/ 	.byte	0x03, 0x1b
        /*002e*/ 	.short	0x00ff


	//----- nvinfo : EIATTR_NUM_BARRIERS
	.align		4
        /*0030*/ 	.byte	0x02, 0x4c
        /*0032*/ 	.byte	0x07
	.zero		1


	//----- nvinfo : EIATTR_EXTERNS
	.align		4
        /*0034*/ 	.byte	0x04, 0x0f
        /*0036*/ 	.short	(.L_37 - .L_36)


	//   ....[0]....
	.align		4
.L_36:
        /*0038*/ 	.word	index@(__assertfail)


	//----- nvinfo : EIATTR_MERCURY_ISA_VERSION
	.align		4
.L_37:
        /*003c*/ 	.byte	0x03, 0x5f
        /*003e*/ 	.short	0x0101


	//----- nvinfo : EIATTR_INT_WARP_WIDE_INSTR_OFFSETS
	.align		4
        /*0040*/ 	.byte	0x04, 0x31
        /*0042*/ 	.short	(.L_39 - .L_38)


	//   ....[0]....
.L_38:
        /*0044*/ 	.word	0x00003ee0


	//   ....[1]....
        /*0048*/ 	.word	0x00003f00


	//   ....[2]....
        /*004c*/ 	.word	0x00003f30


	//   ....[3]....
        /*0050*/ 	.word	0x00004a60


	//   ....[4]....
        /*0054*/ 	.word	0x00004ad0


	//   ....[5]....
        /*0058*/ 	.word	0x00004bc0


	//   ....[6]....
        /*005c*/ 	.word	0x00004c40


	//   ....[7]....
        /*0060*/ 	.word	0x00004d30


	//   ....[8]....
        /*0064*/ 	.word	0x00004db0


	//   ....[9]....
        /*0068*/ 	.word	0x00004eb0


	//   ....[10]....
        /*006c*/ 	.word	0x00004f40


	//   ....[11]....
        /*0070*/ 	.word	0x00005040


	//   ....[12]....
        /*0074*/ 	.word	0x000050c0


	//   ....[13]....
        /*0078*/ 	.word	0x000051c0


	//   ....[14]....
        /*007c*/ 	.word	0x00005240


	//   ....[15]....
        /*0080*/ 	.word	0x00005340


	//   ....[16]....
        /*0084*/ 	.word	0x000053c0


	//   ....[17]....
        /*0088*/ 	.word	0x000054b0


	//   ....[18]....
        /*008c*/ 	.word	0x00005540


	//----- nvinfo : EIATTR_COOP_GROUP_MASK_REGIDS
	.align		4
.L_39:
        /*0090*/ 	.byte	0x04, 0x29
        /*0092*/ 	.short	(.L_41 - .L_40)


	//   ....[0]....
.L_40:
        /*0094*/ 	.word	0xffffffff


	//   ....[1]....
        /*0098*/ 	.word	0xffffffff


	//   ....[2]....
        /*009c*/ 	.word	0xffffffff


	//   ....[3]....
        /*00a0*/ 	.word	0xffffffff


	//   ....[4]....
        /*00a4*/ 	.word	0xffffffff


	//   ....[5]....
        /*00a8*/ 	.word	0xffffffff


	//   ....[6]....
        /*00ac*/ 	.word	0xffffffff


	//   ....[7]....
        /*00b0*/ 	.word	0xffffffff


	//   ....[8]....
        /*00b4*/ 	.word	0xffffffff


	//   ....[9]....
        /*00b8*/ 	.word	0xffffffff


	//   ....[10]....
        /*00bc*/ 	.word	0xffffffff


	//   ....[11]....
        /*00c0*/ 	.word	0xffffffff


	//   ....[12]....
        /*00c4*/ 	.word	0xffffffff


	//   ....[13]....
        /*00c8*/ 	.word	0xffffffff


	//----- nvinfo : EIATTR_COOP_GROUP_INSTR_OFFSETS
	.align		4
.L_41:
        /*00cc*/ 	.byte	0x04, 0x28
        /*00ce*/ 	.short	(.L_43 - .L_42)


	//   ....[0]....
.L_42:
        /*00d0*/ 	.word	0x00000080


	//   ....[1]....
        /*00d4*/ 	.word	0x000004f0


	//   ....[2]....
        /*00d8*/ 	.word	0x00000660


	//   ....[3]....
        /*00dc*/ 	.word	0x00000800


	//   ....[4]....
        /*00e0*/ 	.word	0x00000900


	//   ....[5]....
        /*00e4*/ 	.word	0x00000a70


	//   ....[6]....
        /*00e8*/ 	.word	0x00000c10


	//   ....[7]....
        /*00ec*/ 	.word	0x00000dc0


	//   ....[8]....
        /*00f0*/ 	.word	0x00002170


	//   ....[9]....
        /*00f4*/ 	.word	0x00002f10


	//   ....[10]....
        /*00f8*/ 	.word	0x00003120


	//   ....[11]....
        /*00fc*/ 	.word	0x00003150


	//   ....[12]....
        /*0100*/ 	.word	0x00003dc0


	//   ....[13]....
        /*0104*/ 	.word	0x00003ff0


	//----- nvinfo : EIATTR_VRC_CTA_INIT_COUNT
	.align		4
.L_43:
        /*0108*/ 	.byte	0x02, 0x4a
        /*010a*/ 	.byte	0x80
	.zero		1


	//----- nvinfo : EIATTR_SYSCALL_OFFSETS
	.align		4
        /*010c*/ 	.byte	0x04, 0x46
        /*010e*/ 	.short	(.L_45 - .L_44)


	//   ....[0]....
.L_44:
        /*0110*/ 	.word	0x00006220


	//   ....[1]....
        /*0114*/ 	.word	0x00006310


	//   ....[2]....
        /*0118*/ 	.word	0x00006ba0


	//   ....[3]....
        /*011c*/ 	.word	0x00007560


	//   ....[4]....
        /*0120*/ 	.word	0x00007ec0


	//   ....[5]....
        /*0124*/ 	.word	0x00008870


	//   ....[6]....
        /*0128*/ 	.word	0x00009220


	//   ....[7]....
        /*012c*/ 	.word	0x00009c00


	//   ....[8]....
        /*0130*/ 	.word	0x0000a5b0


	//   ....[9]....
        /*0134*/ 	.word	0x0000af10


	//----- nvinfo : EIATTR_MBARRIER_INSTR_OFFSETS
	.align		4
.L_45:
        /*0138*/ 	.byte	0x04, 0x39
        /*013a*/ 	.short	(.L_47 - .L_46)


	//   ....[0]....
.L_46:
        /*013c*/ 	.word	0x00000610
        /*0140*/ 	.word	0x000000ff
        /*0144*/ 	.word	0x00000000
        /*0148*/ 	.short	0x0100
        /*014a*/ 	.byte	0x04
	.zero		1


	//   ....[1]....
        /*014c*/ 	.word	0x00000620
        /*0150*/ 	.word	0x000000ff
        /*0154*/ 	.word	0x00000010
        /*0158*/ 	.short	0x0100
        /*015a*/ 	.byte	0x04
	.zero		1


	//   ....[2]....
        /*015c*/ 	.word	0x00000630
        /*0160*/ 	.word	0x000000ff
        /*0164*/ 	.word	0x00000008
        /*0168*/ 	.short	0x0100
        /*016a*/ 	.byte	0x04
	.zero		1


	//   ....[3]....
        /*016c*/ 	.word	0x00000640
        /*0170*/ 	.word	0x000000ff
        /*0174*/ 	.word	0x00000018
        /*0178*/ 	.short	0x0100
        /*017a*/ 	.byte	0x04
	.zero		1


	//   ....[4]....
        /*017c*/ 	.word	0x00000770
        /*0180*/ 	.word	0x000000ff
        /*0184*/ 	.word	0x00000020
        /*0188*/ 	.short	0x0100
        /*018a*/ 	.byte	0x04
	.zero		1


	//   ....[5]....
        /*018c*/ 	.word	0x00000780
        /*0190*/ 	.word	0x000000ff
        /*0194*/ 	.word	0x00000040
        /*0198*/ 	.short	0x0100
        /*019a*/ 	.byte	0x04
	.zero		1


	//   ....[6]....
        /*019c*/ 	.word	0x00000790
        /*01a0*/ 	.word	0x000000ff
        /*01a4*/ 	.word	0x00000028
        /*01a8*/ 	.short	0x0100
        /*01aa*/ 	.byte	0x04
	.zero		1


	//   ....[7]....
        /*01ac*/ 	.word	0x000007a0
        /*01b0*/ 	.word	0x000000ff
        /*01b4*/ 	.word	0x00000048
        /*01b8*/ 	.short	0x0100
        /*01ba*/ 	.byte	0x04
	.zero		1


	//   ....[8]....
        /*01bc*/ 	.word	0x000007b0
        /*01c0*/ 	.word	0x000000ff
        /*01c4*/ 	.word	0x00000030
        /*01c8*/ 	.short	0x0100
        /*01ca*/ 	.byte	0x04
	.zero		1


	//   ....[9]....
        /*01cc*/ 	.word	0x000007c0
        /*01d0*/ 	.word	0x000000ff
        /*01d4*/ 	.word	0x00000050
        /*01d8*/ 	.short	0x0100
        /*01da*/ 	.byte	0x04
	.zero		1


	//   ....[10]....
        /*01dc*/ 	.word	0x000007d0
        /*01e0*/ 	.word	0x000000ff
        /*01e4*/ 	.word	0x00000038
        /*01e8*/ 	.short	0x0100
        /*01ea*/ 	.byte	0x04
	.zero		1


	//   ....[11]....
        /*01ec*/ 	.word	0x000007e0
        /*01f0*/ 	.word	0x000000ff
        /*01f4*/ 	.word	0x00000058
        /*01f8*/ 	.short	0x0100
        /*01fa*/ 	.byte	0x04
	.zero		1


	//   ....[12]....
        /*01fc*/ 	.word	0x000008d0
        /*0200*/ 	.word	0x000000ff
        /*0204*/ 	.word	0x00000060
        /*0208*/ 	.short	0x0100
        /*020a*/ 	.byte	0x06
	.zero		1


	//   ....[13]....
        /*020c*/ 	.word	0x000008e0
        /*0210*/ 	.word	0x000000ff
        /*0214*/ 	.word	0x00000068
        /*0218*/ 	.short	0x0100
        /*021a*/ 	.byte	0x06
	.zero		1


	//   ....[14]....
        /*021c*/ 	.word	0x00000a20
        /*0220*/ 	.word	0x000000ff
        /*0224*/ 	.word	0x00000070
        /*0228*/ 	.short	0x0100
        /*022a*/ 	.byte	0x06
	.zero		1


	//   ....[15]....
        /*022c*/ 	.word	0x00000a30
        /*0230*/ 	.word	0x000000ff
        /*0234*/ 	.word	0x00000080
        /*0238*/ 	.short	0x0100
        /*023a*/ 	.byte	0x06
	.zero		1


	//   ....[16]....
        /*023c*/ 	.word	0x00000a40
        /*0240*/ 	.word	0x000000ff
        /*0244*/ 	.word	0x00000078
        /*0248*/ 	.short	0x0100
        /*024a*/ 	.byte	0x06
	.zero		1


	//   ....[17]....
        /*024c*/ 	.word	0x00000a50
        /*0250*/ 	.word	0x000000ff
        /*0254*/ 	.word	0x00000088
        /*0258*/ 	.short	0x0100
        /*025a*/ 	.byte	0x06
	.zero		1


	//   ....[18]....
        /*025c*/ 	.word	0x00000b80
        /*0260*/ 	.word	0x000000ff
        /*0264*/ 	.word	0x00000090
        /*0268*/ 	.short	0x0100
        /*026a*/ 	.byte	0x04
	.zero		1


	//   ....[19]....
        /*026c*/ 	.word	0x00000b90
        /*0270*/ 	.word	0x000000ff
        /*0274*/ 	.word	0x000000b0
        /*0278*/ 	.short	0x0100
        /*027a*/ 	.byte	0x04
	.zero		1


	//   ....[20]....
        /*027c*/ 	.word	0x00000ba0
        /*0280*/ 	.word	0x000000ff
        /*0284*/ 	.word	0x00000098
        /*0288*/ 	.short	0x0100
        /*028a*/ 	.byte	0x04
	.zero		1


	//   ....[21]....
        /*028c*/ 	.word	0x00000bb0
        /*0290*/ 	.word	0x000000ff
        /*0294*/ 	.word	0x000000b8
        /*0298*/ 	.short	0x0100
        /*029a*/ 	.byte	0x04
	.zero		1


	//   ....[22]....
        /*029c*/ 	.word	0x00000bc0
        /*02a0*/ 	.word	0x000000ff
        /*02a4*/ 	.word	0x000000a0
        /*02a8*/ 	.short	0x0100
        /*02aa*/ 	.byte	0x04
	.zero		1


	//   ....[23]....
        /*02ac*/ 	.word	0x00000bd0
        /*02b0*/ 	.word	0x000000ff
        /*02b4*/ 	.word	0x000000c0
        /*02b8*/ 	.short	0x0100
        /*02ba*/ 	.byte	0x04
	.zero		1


	//   ....[24]....
        /*02bc*/ 	.word	0x00000be0
        /*02c0*/ 	.word	0x000000ff
        /*02c4*/ 	.word	0x000000a8
        /*02c8*/ 	.short	0x0100
        /*02ca*/ 	.byte	0x04
	.zero		1


	//   ....[25]....
        /*02cc*/ 	.word	0x00000bf0
        /*02d0*/ 	.word	0x000000ff
        /*02d4*/ 	.word	0x000000c8
        /*02d8*/ 	.short	0x0100
        /*02da*/ 	.byte	0x04
	.zero		1


	//   ....[26]....
        /*02dc*/ 	.word	0x00000ce0
        /*02e0*/ 	.word	0x000000ff
        /*02e4*/ 	.word	0x000000d0
        /*02e8*/ 	.short	0x0100
        /*02ea*/ 	.byte	0x04
	.zero		1


	//   ....[27]....
        /*02ec*/ 	.word	0x00000cf0
        /*02f0*/ 	.word	0x000000ff
        /*02f4*/ 	.word	0x000000e0
        /*02f8*/ 	.short	0x0100
        /*02fa*/ 	.byte	0x04
	.zero		1


	//   ....[28]....
        /*02fc*/ 	.word	0x00000d00
        /*0300*/ 	.word	0x000000ff
        /*0304*/ 	.word	0x000000d8
        /*0308*/ 	.short	0x0100
        /*030a*/ 	.byte	0x04
	.zero		1


	//   ....[29]....
        /*030c*/ 	.word	0x00000d10
        /*0310*/ 	.word	0x000000ff
        /*0314*/ 	.word	0x000000e8
        /*0318*/ 	.short	0x0100
        /*031a*/ 	.byte	0x04
	.zero		1


	//   ....[30]....
        /*031c*/ 	.word	0x00001870
        /*0320*/ 	.word	0x00000003
        /*0324*/ 	.word	0x000000e0
        /*0328*/ 	.short	0x010a
        /*032a*/ 	.byte	0xff
	.zero		1


	//   ....[31]....
        /*032c*/ 	.word	0x000018a0
        /*0330*/ 	.word	0x00000003
        /*0334*/ 	.word	0x000000d0
        /*0338*/ 	.short	0x0101
        /*033a*/ 	.byte	0xff
	.zero		1


	//   ....[32]....
        /*033c*/ 	.word	0x00001970
        /*0340*/ 	.word	0x000000ff
        /*0344*/ 	.word	0x00000010
        /*0348*/ 	.short	0x010a
        /*034a*/ 	.byte	0x04
	.zero		1


	//   ....[33]....
        /*034c*/ 	.word	0x000019f0
        /*0350*/ 	.word	0x000000ff
        /*0354*/ 	.word	0x00000010
        /*0358*/ 	.short	0x010a
        /*035a*/ 	.byte	0x21
	.zero		1


	//   ....[34]....
        /*035c*/ 	.word	0x00001b80
        /*0360*/ 	.word	0x000000ff
        /*0364*/ 	.word	0x00000010
        /*0368*/ 	.short	0x010a
        /*036a*/ 	.byte	0x05
	.zero		1


	//   ....[35]....
        /*036c*/ 	.word	0x00001d70
        /*0370*/ 	.word	0x000000ff
        /*0374*/ 	.word	0x00000068
        /*0378*/ 	.short	0x0101
        /*037a*/ 	.byte	0x0d
	.zero		1


	//   ....[36]....
        /*037c*/ 	.word	0x00001d90
        /*0380*/ 	.word	0x000000ff
        /*0384*/ 	.word	0x00000010
        /*0388*/ 	.short	0x010a
        /*038a*/ 	.byte	0x04
	.zero		1


	//   ....[37]....
        /*038c*/ 	.word	0x00001e10
        /*0390*/ 	.word	0x000000ff
        /*0394*/ 	.word	0x00000010
        /*0398*/ 	.short	0x010a
        /*039a*/ 	.byte	0x21
	.zero		1


	//   ....[38]....
        /*039c*/ 	.word	0x00001fa0
        /*03a0*/ 	.word	0x000000ff
        /*03a4*/ 	.word	0x00000010
        /*03a8*/ 	.short	0x010a
        /*03aa*/ 	.byte	0x05
	.zero		1


	//   ....[39]....
        /*03ac*/ 	.word	0x000021a0
        /*03b0*/ 	.word	0x00000003
        /*03b4*/ 	.word	0x00000070
        /*03b8*/ 	.short	0x010a
        /*03ba*/ 	.byte	0xff
	.zero		1


	//   ....[40]....
        /*03bc*/ 	.word	0x000022f0
        /*03c0*/ 	.word	0x00000000
        /*03c4*/ 	.word	0x00000000
        /*03c8*/ 	.short	0x0101
        /*03ca*/ 	.byte	0xff
	.zero		1


	//   ....[41]....
        /*03cc*/ 	.word	0x000028b0
        /*03d0*/ 	.word	0x000000ff
        /*03d4*/ 	.word	0x00000000
        /*03d8*/ 	.short	0x010a
        /*03da*/ 	.byte	0x04
	.zero		1


	//   ....[42]....
        /*03dc*/ 	.word	0x00002950
        /*03e0*/ 	.word	0x00000000
        /*03e4*/ 	.word	0x00000000
        /*03e8*/ 	.short	0x010a
        /*03ea*/ 	.byte	0xff
	.zero		1


	//   ....[43]....
        /*03ec*/ 	.word	0x00002a70
        /*03f0*/ 	.word	0x00000002
        /*03f4*/ 	.word	0x000000d0
        /*03f8*/ 	.short	0x010a
        /*03fa*/ 	.byte	0xff
	.zero		1


	//   ....[44]....
        /*03fc*/ 	.word	0x00002ad0
        /*0400*/ 	.word	0x00000004
        /*0404*/ 	.word	0x00000000
        /*0408*/ 	.short	0x0101
        /*040a*/ 	.byte	0xff
	.zero		1


	//   ....[45]....
        /*040c*/ 	.word	0x00002af0
        /*0410*/ 	.word	0x000000ff
        /*0414*/ 	.word	0x00000080
        /*0418*/ 	.short	0x010a
        /*041a*/ 	.byte	0x04
	.zero		1


	//   ....[46]....
        /*041c*/ 	.word	0x00002c10
        /*0420*/ 	.word	0x00000002
        /*0424*/ 	.word	0x00000070
        /*0428*/ 	.short	0x010a
        /*042a*/ 	.byte	0xff
	.zero		1


	//   ....[47]....
        /*042c*/ 	.word	0x00002d20
        /*0430*/ 	.word	0x00000002
        /*0434*/ 	.word	0x00000000
        /*0438*/ 	.short	0x0101
        /*043a*/ 	.byte	0xff
	.zero		1


	//   ....[48]....
        /*043c*/ 	.word	0x00002db0
        /*0440*/ 	.word	0x000000ff
        /*0444*/ 	.word	0x00000080
        /*0448*/ 	.short	0x0106
        /*044a*/ 	.byte	0x04
	.zero		1


	//   ....[49]....
        /*044c*/ 	.word	0x00002dd0
        /*0450*/ 	.word	0x000000ff
        /*0454*/ 	.word	0x00000080
        /*0458*/ 	.short	0x010a
        /*045a*/ 	.byte	0x04
	.zero		1


	//   ....[50]....
        /*045c*/ 	.word	0x00002e60
        /*0460*/ 	.word	0x000000ff
        /*0464*/ 	.word	0x00000080
        /*0468*/ 	.short	0x0106
        /*046a*/ 	.byte	0x07
	.zero		1


	//   ....[51]....
        /*046c*/ 	.word	0x00002ea0
        /*0470*/ 	.word	0x00000000
        /*0474*/ 	.word	0x00000080
        /*0478*/ 	.short	0x010a
        /*047a*/ 	.byte	0xff
	.zero		1


	//   ....[52]....
        /*047c*/ 	.word	0x00003470
        /*0480*/ 	.word	0x00000000
        /*0484*/ 	.word	0x00000070
        /*0488*/ 	.short	0x010a
        /*048a*/ 	.byte	0xff
	.zero		1


	//   ....[53]....
        /*048c*/ 	.word	0x00003570
        /*0490*/ 	.word	0x00000003
        /*0494*/ 	.word	0x00000000
        /*0498*/ 	.short	0x0101
        /*049a*/ 	.byte	0xff
	.zero		1


	//   ....[54]....
        /*049c*/ 	.word	0x00003580
        /*04a0*/ 	.word	0x000000ff
        /*04a4*/ 	.word	0x00000000
        /*04a8*/ 	.short	0x010a
        /*04aa*/ 	.byte	0x04
	.zero		1


	//   ....[55]....
        /*04ac*/ 	.word	0x00003600
        /*04b0*/ 	.word	0x000000ff
        /*04b4*/ 	.word	0x000000b0
        /*04b8*/ 	.short	0x010a
        /*04ba*/ 	.byte	0x2e
	.zero		1


	//   ....[56]....
        /*04bc*/ 	.word	0x000036e0
        /*04c0*/ 	.word	0x000000ff
        /*04c4*/ 	.word	0x00000000
        /*04c8*/ 	.short	0x010a
        /*04ca*/ 	.byte	0x07
	.zero		1


	//   ....[57]....
        /*04cc*/ 	.word	0x00003820
        /*04d0*/ 	.word	0x000000ff
        /*04d4*/ 	.word	0x00000000
        /*04d8*/ 	.short	0x010a
        /*04da*/ 	.byte	0x04
	.zero		1


	//   ....[58]....
        /*04dc*/ 	.word	0x00003bf0
        /*04e0*/ 	.word	0x000000ff
        /*04e4*/ 	.word	0x00000000
        /*04e8*/ 	.short	0x010a
        /*04ea*/ 	.byte	0x04
	.zero		1


	//   ....[59]....
        /*04ec*/ 	.word	0x00003c80
        /*04f0*/ 	.word	0x000000ff
        /*04f4*/ 	.word	0x00000000
        /*04f8*/ 	.short	0x010a
        /*04fa*/ 	.byte	0x05
	.zero		1


	//   ....[60]....
        /*04fc*/ 	.word	0x00003d10
        /*0500*/ 	.word	0x000000ff
        /*0504*/ 	.word	0x00000000
        /*0508*/ 	.short	0x010a
        /*050a*/ 	.byte	0x05
	.zero		1


	//   ....[61]....
        /*050c*/ 	.word	0x00003da0
        /*0510*/ 	.word	0x000000ff
        /*0514*/ 	.word	0x00000000
        /*0518*/ 	.short	0x010a
        /*051a*/ 	.byte	0x04
	.zero		1


	//   ....[62]....
        /*051c*/ 	.word	0x00004250
        /*0520*/ 	.word	0x0000000c
        /*0524*/ 	.word	0x00000070
        /*0528*/ 	.short	0x010a
        /*052a*/ 	.byte	0xff
	.zero		1


	//   ....[63]....
        /*052c*/ 	.word	0x000043c0
        /*0530*/ 	.word	0x00000000
        /*0534*/ 	.word	0x00000000
        /*0538*/ 	.short	0x0101
        /*053a*/ 	.byte	0xff
	.zero		1


	//   ....[64]....
        /*053c*/ 	.word	0x00004860
        /*0540*/ 	.word	0x000000ff
        /*0544*/ 	.word	0x00000068
        /*0548*/ 	.short	0x010a
        /*054a*/ 	.byte	0x15
	.zero		1


	//   ....[65]....
        /*054c*/ 	.word	0x000049e0
        /*0550*/ 	.word	0x000000ff
        /*0554*/ 	.word	0x00000040
        /*0558*/ 	.short	0x010a
        /*055a*/ 	.byte	0x15
	.zero		1


	//   ....[66]....
        /*055c*/ 	.word	0x00004b60
        /*0560*/ 	.word	0x000000ff
        /*0564*/ 	.word	0x00000020
        /*0568*/ 	.short	0x010b
        /*056a*/ 	.byte	0x15
	.zero		1


	//   ....[67]....
        /*056c*/ 	.word	0x00004b70
        /*0570*/ 	.word	0x000000ff
        /*0574*/ 	.word	0x00000000
        /*0578*/ 	.short	0x0101
        /*057a*/ 	.byte	0x06
	.zero		1


	//   ....[68]....
        /*057c*/ 	.word	0x00004b90
        /*0580*/ 	.word	0x000000ff
        /*0584*/ 	.word	0x00000048
        /*0588*/ 	.short	0x010a
        /*058a*/ 	.byte	0x15
	.zero		1


	//   ....[69]....
        /*058c*/ 	.word	0x00004cd0
        /*0590*/ 	.word	0x000000ff
        /*0594*/ 	.word	0x00000028
        /*0598*/ 	.short	0x010b
        /*059a*/ 	.byte	0x15
	.zero		1


	//   ....[70]....
        /*059c*/ 	.word	0x00004ce0
        /*05a0*/ 	.word	0x000000ff
        /*05a4*/ 	.word	0x00000000
        /*05a8*/ 	.short	0x0101
        /*05aa*/ 	.byte	0x07
	.zero		1


	//   ....[71]....
        /*05ac*/ 	.word	0x00004d00
        /*05b0*/ 	.word	0x000000ff
        /*05b4*/ 	.word	0x00000050
        /*05b8*/ 	.short	0x010a
        /*05ba*/ 	.byte	0x15
	.zero		1


	//   ....[72]....
        /*05bc*/ 	.word	0x00004e50
        /*05c0*/ 	.word	0x000000ff
        /*05c4*/ 	.word	0x00000030
        /*05c8*/ 	.short	0x010b
        /*05ca*/ 	.byte	0x15
	.zero		1


	//   ....[73]....
        /*05cc*/ 	.word	0x00004e60
        /*05d0*/ 	.word	0x000000ff
        /*05d4*/ 	.word	0x00000000
        /*05d8*/ 	.short	0x0101
        /*05da*/ 	.byte	0x1d
	.zero		1


	//   ....[74]....
        /*05dc*/ 	.word	0x00004e80
        /*05e0*/ 	.word	0x000000ff
        /*05e4*/ 	.word	0x00000058
        /*05e8*/ 	.short	0x010a
        /*05ea*/ 	.byte	0x15
	.zero		1


	//   ....[75]....
        /*05ec*/ 	.word	0x00004ff0
        /*05f0*/ 	.word	0x000000ff
        /*05f4*/ 	.word	0x00000038
        /*05f8*/ 	.short	0x010b
        /*05fa*/ 	.byte	0x15
	.zero		1


	//   ....[76]....
        /*05fc*/ 	.word	0x00005000
        /*0600*/ 	.word	0x000000ff
        /*0604*/ 	.word	0x00000000
        /*0608*/ 	.short	0x0101
        /*060a*/ 	.byte	0x18
	.zero		1


	//   ....[77]....
        /*060c*/ 	.word	0x00005010
        /*0610*/ 	.word	0x000000ff
        /*0614*/ 	.word	0x00000040
        /*0618*/ 	.short	0x010a
        /*061a*/ 	.byte	0x15
	.zero		1


	//   ....[78]....
        /*061c*/ 	.word	0x00005170
        /*0620*/ 	.word	0x000000ff
        /*0624*/ 	.word	0x00000020
        /*0628*/ 	.short	0x010b
        /*062a*/ 	.byte	0x15
	.zero		1


	//   ....[79]....
        /*062c*/ 	.word	0x00005180
        /*0630*/ 	.word	0x000000ff
        /*0634*/ 	.word	0x00000000
        /*0638*/ 	.short	0x0101
        /*063a*/ 	.byte	0x06
	.zero		1


	//   ....[80]....
        /*063c*/ 	.word	0x00005190
        /*0640*/ 	.word	0x000000ff
        /*0644*/ 	.word	0x00000048
        /*0648*/ 	.short	0x010a
        /*064a*/ 	.byte	0x15
	.zero		1


	//   ....[81]....
        /*064c*/ 	.word	0x000052f0
        /*0650*/ 	.word	0x000000ff
        /*0654*/ 	.word	0x00000028
        /*0658*/ 	.short	0x010b
        /*065a*/ 	.byte	0x15
	.zero		1


	//   ....[82]....
        /*065c*/ 	.word	0x00005300
        /*0660*/ 	.word	0x000000ff
        /*0664*/ 	.word	0x00000000
        /*0668*/ 	.short	0x0101
        /*066a*/ 	.byte	0x07
	.zero		1


	//   ....[83]....
        /*066c*/ 	.word	0x00005310
        /*0670*/ 	.word	0x000000ff
        /*0674*/ 	.word	0x00000050
        /*0678*/ 	.short	0x010a
        /*067a*/ 	.byte	0x15
	.zero		1


	//   ....[84]....
        /*067c*/ 	.word	0x00005460
        /*0680*/ 	.word	0x000000ff
        /*0684*/ 	.word	0x00000030
        /*0688*/ 	.short	0x010b
        /*068a*/ 	.byte	0x15
	.zero		1


	//   ....[85]....
        /*068c*/ 	.word	0x00005470
        /*0690*/ 	.word	0x000000ff
        /*0694*/ 	.word	0x00000000
        /*0698*/ 	.short	0x0101
        /*069a*/ 	.byte	0x1d
	.zero		1


	//   ....[86]....
        /*069c*/ 	.word	0x00005480
        /*06a0*/ 	.word	0x000000ff
        /*06a4*/ 	.word	0x00000058
        /*06a8*/ 	.short	0x010a
        /*06aa*/ 	.byte	0x15
	.zero		1


	//   ....[87]....
        /*06ac*/ 	.word	0x00005670
        /*06b0*/ 	.word	0x000000ff
        /*06b4*/ 	.word	0x00000038
        /*06b8*/ 	.short	0x010b
        /*06ba*/ 	.byte	0x15
	.zero		1


	//   ....[88]....
        /*06bc*/ 	.word	0x00005680
        /*06c0*/ 	.word	0x000000ff
        /*06c4*/ 	.word	0x00000000
        /*06c8*/ 	.short	0x0101
        /*06ca*/ 	.byte	0x18
	.zero		1


	//   ....[89]....
        /*06cc*/ 	.word	0x000056a0
        /*06d0*/ 	.word	0x000000ff
        /*06d4*/ 	.word	0x00000040
        /*06d8*/ 	.short	0x010a
        /*06da*/ 	.byte	0x15
	.zero		1


	//   ....[90]....
        /*06dc*/ 	.word	0x000056c0
        /*06e0*/ 	.word	0x000000ff
        /*06e4*/ 	.word	0x00000048
        /*06e8*/ 	.short	0x010a
        /*06ea*/ 	.byte	0x15
	.zero		1


	//   ....[91]....
        /*06ec*/ 	.word	0x000056e0
        /*06f0*/ 	.word	0x000000ff
        /*06f4*/ 	.word	0x00000050
        /*06f8*/ 	.short	0x010a
        /*06fa*/ 	.byte	0x15
	.zero		1


	//   ....[92]....
        /*06fc*/ 	.word	0x00005730
        /*0700*/ 	.word	0x00000002
        /*0704*/ 	.word	0x00000058
        /*0708*/ 	.short	0x010a
        /*070a*/ 	.byte	0xff
	.zero		1


	//   ....[93]....
        /*070c*/ 	.word	0x00005a90
        /*0710*/ 	.word	0x00000000
        /*0714*/ 	.word	0x00000070
        /*0718*/ 	.short	0x010a
        /*071a*/ 	.byte	0xff
	.zero		1


	//   ....[94]....
        /*071c*/ 	.word	0x00005b60
        /*0720*/ 	.word	0x00000000
        /*0724*/ 	.word	0x00000000
        /*0728*/ 	.short	0x0101
        /*072a*/ 	.byte	0xff
	.zero		1


	//   ....[95]....
        /*072c*/ 	.word	0x00006800
        /*0730*/ 	.word	0x000000ff
        /*0734*/ 	.word	0x00000020
        /*0738*/ 	.short	0x010a
        /*073a*/ 	.byte	0x2b
	.zero		1


	//   ....[96]....
        /*073c*/ 	.word	0x00006860
        /*0740*/ 	.word	0x0000004d
        /*0744*/ 	.word	0x00000090
        /*0748*/ 	.short	0x010a
        /*074a*/ 	.byte	0xff
	.zero		1


	//   ....[97]....
        /*074c*/ 	.word	0x00006980
        /*0750*/ 	.word	0x000000ff
        /*0754*/ 	.word	0x00000020
        /*0758*/ 	.short	0x010a
        /*075a*/ 	.byte	0x2b
	.zero		1


	//   ....[98]....
        /*075c*/ 	.word	0x00006a80
        /*0760*/ 	.word	0x0000004d
        /*0764*/ 	.word	0x00000090
        /*0768*/ 	.short	0x010a
        /*076a*/ 	.byte	0xff
	.zero		1


	//   ....[99]....
        /*076c*/ 	.word	0x00007280
        /*0770*/ 	.word	0x00000000
        /*0774*/ 	.word	0x00000000
        /*0778*/ 	.short	0x0101
        /*077a*/ 	.byte	0xff
	.zero		1


	//   ....[100]....
        /*077c*/ 	.word	0x00007290
        /*0780*/ 	.word	0x00000003
        /*0784*/ 	.word	0x00000020
        /*0788*/ 	.short	0x010a
        /*078a*/ 	.byte	0xff
	.zero		1


	//   ....[101]....
        /*078c*/ 	.word	0x00007360
        /*0790*/ 	.word	0x00000003
        /*0794*/ 	.word	0x00000020
        /*0798*/ 	.short	0x010a
        /*079a*/ 	.byte	0xff
	.zero		1


	//   ....[102]....
        /*079c*/ 	.word	0x00007be0
        /*07a0*/ 	.word	0x00000053
        /*07a4*/ 	.word	0x00000000
        /*07a8*/ 	.short	0x0101
        /*07aa*/ 	.byte	0xff
	.zero		1


	//   ....[103]....
        /*07ac*/ 	.word	0x00007c00
        /*07b0*/ 	.word	0x00000054
        /*07b4*/ 	.word	0x00000020
        /*07b8*/ 	.short	0x010a
        /*07ba*/ 	.byte	0xff
	.zero		1


	//   ....[104]....
        /*07bc*/ 	.word	0x00007cc0
        /*07c0*/ 	.word	0x00000054
        /*07c4*/ 	.word	0x00000020
        /*07c8*/ 	.short	0x010a
        /*07ca*/ 	.byte	0xff
	.zero		1


	//   ....[105]....
        /*07cc*/ 	.word	0x00008540
        /*07d0*/ 	.word	0x00000053
        /*07d4*/ 	.word	0x00000000
        /*07d8*/ 	.short	0x0101
        /*07da*/ 	.byte	0xff
	.zero		1


	//   ....[106]....
        /*07dc*/ 	.word	0x00008560
        /*07e0*/ 	.word	0x00000054
        /*07e4*/ 	.word	0x00000020
        /*07e8*/ 	.short	0x010a
        /*07ea*/ 	.byte	0xff
	.zero		1


	//   ....[107]....
        /*07ec*/ 	.word	0x00008630
        /*07f0*/ 	.word	0x00000054
        /*07f4*/ 	.word	0x00000020
        /*07f8*/ 	.short	0x010a
        /*07fa*/ 	.byte	0xff
	.zero		1


	//   ....[108]....
        /*07fc*/ 	.word	0x00008ef0
        /*0800*/ 	.word	0x00000054
        /*0804*/ 	.word	0x00000000
        /*0808*/ 	.short	0x0101
        /*080a*/ 	.byte	0xff
	.zero		1


	//   ....[109]....
        /*080c*/ 	.word	0x00008f10
        /*0810*/ 	.word	0x00000055
        /*0814*/ 	.word	0x00000020
        /*0818*/ 	.short	0x010a
        /*081a*/ 	.byte	0xff
	.zero		1


	//   ....[110]....
        /*081c*/ 	.word	0x00008fd0
        /*0820*/ 	.word	0x00000055
        /*0824*/ 	.word	0x00000020
        /*0828*/ 	.short	0x010a
        /*082a*/ 	.byte	0xff
	.zero		1


	//   ....[111]....
        /*082c*/ 	.word	0x000098d0
        /*0830*/ 	.word	0x00000054
        /*0834*/ 	.word	0x00000000
        /*0838*/ 	.short	0x0101
        /*083a*/ 	.byte	0xff
	.zero		1


	//   ....[112]....
        /*083c*/ 	.word	0x000098f0
        /*0840*/ 	.word	0x00000055
        /*0844*/ 	.word	0x00000020
        /*0848*/ 	.short	0x010a
        /*084a*/ 	.byte	0xff
	.zero		1


	//   ....[113]....
        /*084c*/ 	.word	0x000099b0
        /*0850*/ 	.word	0x00000055
        /*0854*/ 	.word	0x00000020
        /*0858*/ 	.short	0x010a
        /*085a*/ 	.byte	0xff
	.zero		1


	//   ....[114]....
        /*085c*/ 	.word	0x0000a280
        /*0860*/ 	.word	0x00000054
        /*0864*/ 	.word	0x00000000
        /*0868*/ 	.short	0x0101
        /*086a*/ 	.byte	0xff
	.zero		1


	//   ....[115]....
        /*086c*/ 	.word	0x0000a2a0
        /*0870*/ 	.word	0x00000055
        /*0874*/ 	.word	0x00000020
        /*0878*/ 	.short	0x010a
        /*087a*/ 	.byte	0xff
	.zero		1


	//   ....[116]....
        /*087c*/ 	.word	0x0000a360
        /*0880*/ 	.word	0x00000055
        /*0884*/ 	.word	0x00000020
        /*0888*/ 	.short	0x010a
        /*088a*/ 	.byte	0xff
	.zero		1


	//   ....[117]....
        /*088c*/ 	.word	0x0000ac30
        /*0890*/ 	.word	0x00000054
        /*0894*/ 	.word	0x00000000
        /*0898*/ 	.short	0x0101
        /*089a*/ 	.byte	0xff
	.zero		1


	//   ....[118]....
        /*089c*/ 	.word	0x0000ac50
        /*08a0*/ 	.word	0x00000055
        /*08a4*/ 	.word	0x00000020
        /*08a8*/ 	.short	0x010a
        /*08aa*/ 	.byte	0xff
	.zero		1


	//   ....[119]....
        /*08ac*/ 	.word	0x0000ad10
        /*08b0*/ 	.word	0x00000055
        /*08b4*/ 	.word	0x00000020
        /*08b8*/ 	.short	0x010a
        /*08ba*/ 	.byte	0xff
	.zero		1


	//   ....[120]....
        /*08bc*/ 	.word	0x0000b2e0
        /*08c0*/ 	.word	0x000000ff
        /*08c4*/ 	.word	0x00000000
        /*08c8*/ 	.short	0x0101
        /*08ca*/ 	.byte	0x04
	.zero		1


	//   ....[121]....
        /*08cc*/ 	.word	0x0000b5f0
        /*08d0*/ 	.word	0x00000002
        /*08d4*/ 	.word	0x00000000
        /*08d8*/ 	.short	0x0101
        /*08da*/ 	.byte	0xff
	.zero		1


	//   ....[122]....
        /*08dc*/ 	.word	0x0000b8a0
        /*08e0*/ 	.word	0x000000ff
        /*08e4*/ 	.word	0x00000000
        /*08e8*/ 	.short	0x0101
        /*08ea*/ 	.byte	0x04
	.zero		1


	//   ....[123]....
        /*08ec*/ 	.word	0x0000b8c0
        /*08f0*/ 	.word	0x00000003
        /*08f4*/ 	.word	0x000000e0
        /*08f8*/ 	.short	0x010a
        /*08fa*/ 	.byte	0xff
	.zero		1


	//   ....[124]....
        /*08fc*/ 	.word	0x0000b920
        /*0900*/ 	.word	0x00000000
        /*0904*/ 	.word	0x00000010
        /*0908*/ 	.short	0x010a
        /*090a*/ 	.byte	0xff
	.zero		1


	//   ....[125]....
        /*090c*/ 	.word	0x0000b980
        /*0910*/ 	.word	0x00000000
        /*0914*/ 	.word	0x00000010
        /*0918*/ 	.short	0x010a
        /*091a*/ 	.byte	0xff
	.zero		1


	//   ....[126]....
        /*091c*/ 	.word	0x0000b9d0
        /*0920*/ 	.word	0x00000003
        /*0924*/ 	.word	0x00000070
        /*0928*/ 	.short	0x010a
        /*092a*/ 	.byte	0xff
	.zero		1


	//   ....[127]....
        /*092c*/ 	.word	0x0000ba30
        /*0930*/ 	.word	0x00000000
        /*0934*/ 	.word	0x00000000
        /*0938*/ 	.short	0x010a
        /*093a*/ 	.byte	0xff
	.zero		1


	//   ....[128]....
        /*093c*/ 	.word	0x0000ba80
        /*0940*/ 	.word	0x00000002
        /*0944*/ 	.word	0x000000d0
        /*0948*/ 	.short	0x010a
        /*094a*/ 	.byte	0xff
	.zero		1


	//   ....[129]....
        /*094c*/ 	.word	0x0000bae0
        /*0950*/ 	.word	0x00000002
        /*0954*/ 	.word	0x00000080
        /*0958*/ 	.short	0x010a
        /*095a*/ 	.byte	0xff
	.zero		1


	//   ....[130]....
        /*095c*/ 	.word	0x0000bb30
        /*0960*/ 	.word	0x00000002
        /*0964*/ 	.word	0x00000070
        /*0968*/ 	.short	0x010a
        /*096a*/ 	.byte	0xff
	.zero		1


	//   ....[131]....
        /*096c*/ 	.word	0x0000bb90
        /*0970*/ 	.word	0x00000000
        /*0974*/ 	.word	0x00000080
        /*0978*/ 	.short	0x010a
        /*097a*/ 	.byte	0xff
	.zero		1


	//   ....[132]....
        /*097c*/ 	.word	0x0000bbe0
        /*0980*/ 	.word	0x00000000
        /*0984*/ 	.word	0x00000070
        /*0988*/ 	.short	0x010a
        /*098a*/ 	.byte	0xff
	.zero		1


	//   ....[133]....
        /*098c*/ 	.word	0x0000bc40
        /*0990*/ 	.word	0x00000003
        /*0994*/ 	.word	0x000000b0
        /*0998*/ 	.short	0x010a
        /*099a*/ 	.byte	0xff
	.zero		1


	//   ....[134]....
        /*099c*/ 	.word	0x0000bca0
        /*09a0*/ 	.word	0x00000000
        /*09a4*/ 	.word	0x00000000
        /*09a8*/ 	.short	0x010a
        /*09aa*/ 	.byte	0xff
	.zero		1


	//   ....[135]....
        /*09ac*/ 	.word	0x0000bd00
        /*09b0*/ 	.word	0x00000000
        /*09b4*/ 	.word	0x00000000
        /*09b8*/ 	.short	0x010a
        /*09ba*/ 	.byte	0xff
	.zero		1


	//   ....[136]....
        /*09bc*/ 	.word	0x0000bd60
        /*09c0*/ 	.word	0x00000000
        /*09c4*/ 	.word	0x00000000
        /*09c8*/ 	.short	0x010a
        /*09ca*/ 	.byte	0xff
	.zero		1


	//   ....[137]....
        /*09cc*/ 	.word	0x0000bdc0
        /*09d0*/ 	.word	0x00000000
        /*09d4*/ 	.word	0x00000000
        /*09d8*/ 	.short	0x010a
        /*09da*/ 	.byte	0xff
	.zero		1


	//   ....[138]....
        /*09dc*/ 	.word	0x0000be20
        /*09e0*/ 	.word	0x00000000
        /*09e4*/ 	.word	0x00000000
        /*09e8*/ 	.short	0x010a
        /*09ea*/ 	.byte	0xff
	.zero		1


	//   ....[139]....
        /*09ec*/ 	.word	0x0000be70
        /*09f0*/ 	.word	0x0000000c
        /*09f4*/ 	.word	0x00000070
        /*09f8*/ 	.short	0x010a
        /*09fa*/ 	.byte	0xff
	.zero		1


	//   ....[140]....
        /*09fc*/ 	.word	0x0000bed0
        /*0a00*/ 	.word	0x00000000
        /*0a04*/ 	.word	0x00000068
        /*0a08*/ 	.short	0x010a
        /*0a0a*/ 	.byte	0xff
	.zero		1


	//   ....[141]....
        /*0a0c*/ 	.word	0x0000bf30
        /*0a10*/ 	.word	0x00000009
        /*0a14*/ 	.word	0x00000040
        /*0a18*/ 	.short	0x010a
        /*0a1a*/ 	.byte	0xff
	.zero		1


	//   ....[142]....
        /*0a1c*/ 	.word	0x0000bf90
        /*0a20*/ 	.word	0x00000009
        /*0a24*/ 	.word	0x00000048
        /*0a28*/ 	.short	0x010a
        /*0a2a*/ 	.byte	0xff
	.zero		1


	//   ....[143]....
        /*0a2c*/ 	.word	0x0000bff0
        /*0a30*/ 	.word	0x00000009
        /*0a34*/ 	.word	0x00000050
        /*0a38*/ 	.short	0x010a
        /*0a3a*/ 	.byte	0xff
	.zero		1


	//   ....[144]....
        /*0a3c*/ 	.word	0x0000c050
        /*0a40*/ 	.word	0x00000009
        /*0a44*/ 	.word	0x00000058
        /*0a48*/ 	.short	0x010a
        /*0a4a*/ 	.byte	0xff
	.zero		1


	//   ....[145]....
        /*0a4c*/ 	.word	0x0000c0b0
        /*0a50*/ 	.word	0x00000000
        /*0a54*/ 	.word	0x00000040
        /*0a58*/ 	.short	0x010a
        /*0a5a*/ 	.byte	0xff
	.zero		1


	//   ....[146]....
        /*0a5c*/ 	.word	0x0000c110
        /*0a60*/ 	.word	0x00000000
        /*0a64*/ 	.word	0x00000048
        /*0a68*/ 	.short	0x010a
        /*0a6a*/ 	.byte	0xff
	.zero		1


	//   ....[147]....
        /*0a6c*/ 	.word	0x0000c170
        /*0a70*/ 	.word	0x00000000
        /*0a74*/ 	.word	0x00000050
        /*0a78*/ 	.short	0x010a
        /*0a7a*/ 	.byte	0xff
	.zero		1


	//   ....[148]....
        /*0a7c*/ 	.word	0x0000c1d0
        /*0a80*/ 	.word	0x00000000
        /*0a84*/ 	.word	0x00000058
        /*0a88*/ 	.short	0x010a
        /*0a8a*/ 	.byte	0xff
	.zero		1


	//   ....[149]....
        /*0a8c*/ 	.word	0x0000c230
        /*0a90*/ 	.word	0x00000003
        /*0a94*/ 	.word	0x00000040
        /*0a98*/ 	.short	0x010a
        /*0a9a*/ 	.byte	0xff
	.zero		1


	//   ....[150]....
        /*0a9c*/ 	.word	0x0000c290
        /*0aa0*/ 	.word	0x00000003
        /*0aa4*/ 	.word	0x00000048
        /*0aa8*/ 	.short	0x010a
        /*0aaa*/ 	.byte	0xff
	.zero		1


	//   ....[151]....
        /*0aac*/ 	.word	0x0000c2f0
        /*0ab0*/ 	.word	0x00000003
        /*0ab4*/ 	.word	0x00000050
        /*0ab8*/ 	.short	0x010a
        /*0aba*/ 	.byte	0xff
	.zero		1


	//   ....[152]....
        /*0abc*/ 	.word	0x0000c340
        /*0ac0*/ 	.word	0x00000000
        /*0ac4*/ 	.word	0x00000070
        /*0ac8*/ 	.short	0x010a
        /*0aca*/ 	.byte	0xff
	.zero		1


	//   ....[153]....
        /*0acc*/ 	.word	0x0000c3a0
        /*0ad0*/ 	.word	0x00000000
        /*0ad4*/ 	.word	0x00000020
        /*0ad8*/ 	.short	0x010a
        /*0ada*/ 	.byte	0xff
	.zero		1


	//   ....[154]....
        /*0adc*/ 	.word	0x0000c3f0
        /*0ae0*/ 	.word	0x0000004d
        /*0ae4*/ 	.word	0x00000090
        /*0ae8*/ 	.short	0x010a
        /*0aea*/ 	.byte	0xff
	.zero		1


	//   ....[155]....
        /*0aec*/ 	.word	0x0000c440
        /*0af0*/ 	.word	0x00000003
        /*0af4*/ 	.word	0x00000020
        /*0af8*/ 	.short	0x010a
        /*0afa*/ 	.byte	0xff
	.zero		1


	//   ....[156]....
        /*0afc*/ 	.word	0x0000c490
        /*0b00*/ 	.word	0x00000054
        /*0b04*/ 	.word	0x00000020
        /*0b08*/ 	.short	0x010a
        /*0b0a*/ 	.byte	0xff
	.zero		1


	//   ....[157]....
        /*0b0c*/ 	.word	0x0000c4e0
        /*0b10*/ 	.word	0x00000054
        /*0b14*/ 	.word	0x00000020
        /*0b18*/ 	.short	0x010a
        /*0b1a*/ 	.byte	0xff
	.zero		1


	//   ....[158]....
        /*0b1c*/ 	.word	0x0000c530
        /*0b20*/ 	.word	0x00000055
        /*0b24*/ 	.word	0x00000020
        /*0b28*/ 	.short	0x010a
        /*0b2a*/ 	.byte	0xff
	.zero		1


	//   ....[159]....
        /*0b2c*/ 	.word	0x0000c580
        /*0b30*/ 	.word	0x00000055
        /*0b34*/ 	.word	0x00000020
        /*0b38*/ 	.short	0x010a
        /*0b3a*/ 	.byte	0xff
	.zero		1


	//   ....[160]....
        /*0b3c*/ 	.word	0x0000c5d0
        /*0b40*/ 	.word	0x00000055
        /*0b44*/ 	.word	0x00000020
        /*0b48*/ 	.short	0x010a
        /*0b4a*/ 	.byte	0xff
	.zero		1


	//   ....[161]....
        /*0b4c*/ 	.word	0x0000c620
        /*0b50*/ 	.word	0x00000055
        /*0b54*/ 	.word	0x00000020
        /*0b58*/ 	.short	0x010a
        /*0b5a*/ 	.byte	0xff
	.zero		1


	//----- nvinfo : EIATTR_NUM_MBARRIERS
	.align		4
.L_47:
        /*0b5c*/ 	.byte	0x03, 0x38
        /*0b5e*/ 	.short	0x001e


	//----- nvinfo : EIATTR_EXIT_INSTR_OFFSETS
	.align		4
        /*0b60*/ 	.byte	0x04, 0x1c
        /*0b62*/ 	.short	(.L_49 - .L_48)


	//   ....[0]....
.L_48:
        /*0b64*/ 	.word	0x00002980


	//   ....[1]....
        /*0b68*/ 	.word	0x00002e70


	//   ....[2]....
        /*0b6c*/ 	.word	0x00002ed0


	//   ....[3]....
        /*0b70*/ 	.word	0x00004000


	//   ....[4]....
        /*0b74*/ 	.word	0x00005760


	//   ....[5]....
        /*0b78*/ 	.word	0x000057a0


	//   ....[6]....
        /*0b7c*/ 	.word	0x0000b790


	//   ....[7]....
        /*0b80*/ 	.word	0x0000b810


	//   ....[8]....
        /*0b84*/ 	.word	0x0000b840


	//   ....[9]....
        /*0b88*/ 	.word	0x0000b8b0


	//----- nvinfo : EIATTR_MAX_THREADS
	.align		4
.L_49:
        /*0b8c*/ 	.byte	0x04, 0x05
        /*0b8e*/ 	.short	(.L_51 - .L_50)
.L_50:
        /*0b90*/ 	.word	0x00000100
        /*0b94*/ 	.word	0x00000001
        /*0b98*/ 	.word	0x00000001


	//----- nvinfo : EIATTR_CRS_STACK_SIZE
	.align		4
.L_51:
        /*0b9c*/ 	.byte	0x04, 0x1e
        /*0b9e*/ 	.short	(.L_53 - .L_52)
.L_52:
        /*0ba0*/ 	.word	0x00000000


	//----- nvinfo : EIATTR_CBANK_PARAM_SIZE
	.align		4
.L_53:
        /*0ba4*/ 	.byte	0x03, 0x19
        /*0ba6*/ 	.short	0x0800


	//----- nvinfo : EIATTR_PARAM_CBANK
	.align		4
        /*0ba8*/ 	.byte	0x04, 0x0a
        /*0baa*/ 	.short	(.L_55 - .L_54)
	.align		4
.L_54:
        /*0bac*/ 	.word	index@(.nv.constant0._ZN7cutlass13device_kernelINS_4gemm6kernel13GemmUniversalIN4cute5tupleIJiiiiEEENS1_10collective13CollectiveMmaINS1_35MainloopSm100TmaUmmaWarpSpecializedILi2ELi2ELi4ENS5_IJNS4_1CILi1EEENSA_ILi2EEESB_EEEEENS5_IJNSA_ILi64EEENSA_ILi256EEESF_EEENS_10tfloat32_tENS5_IJlSB_lEEESI_SJ_NS4_8TiledMMAINS4_8MMA_AtomIJNS4_17SM100_MMA_TF32_SSISI_SI_fLi64ELi256ELNS4_4UMMA5MajorE0ELSO_0ELNSN_7ScaleInE0ELSP_0EEEEEENS4_6LayoutINS5_IJSB_SB_SB_EEENS5_IJNSA_ILi0EEESU_SU_EEEEENS5_IJNS4_10UnderscoreESX_SX_EEEEENS4_23SM90_TMA_LOAD_MULTICASTENS4_14ComposedLayoutINS4_7SwizzleILi3ELi4ELi3EEENS4_18smem_ptr_flag_bitsILi32EEENSS_INS5_IJNSA_ILi8EEENSA_ILi32EEEEEENS5_IJS17_SB_EEEEEEEvNS4_8identityENS4_13SM90_TMA_LOADES1B_vS1C_EENS_8epilogue10collective18CollectiveEpilogueINS1F_23Sm100TmaWarpSpecializedILi4ELi2ELi16ELb1ELb0EEEJSH_NS5_IJNSS_ISF_SB_EENSS_IS17_SB_EEEEESI_SJ_SI_SJ_NS1F_6fusion15FusionCallbacksIS1J_NS1N_17LinearCombinationISI_fSI_fLNS_15FloatRoundStyleE2EEESH_S1M_JEEENS4_5SM1004TMEM4LOAD26SM100_TMEM_LOAD_16dp128b8xES1D_S1B_NS4_17SM75_U32x4_LDSM_NENS4_14SM90_TMA_STOREES1B_NS4_17SM90_U32x4_STSM_NENS4_39AutoVectorizingCopyWithAssumedAlignmentILi128EEEEEEvvEEEEvNT_6ParamsE)
        /*0bb0*/ 	.short	0x0380
        /*0bb2*/ 	.short	0x0800


	//----- nvinfo : EIATTR_SW_WAR
	.align		4
.L_55:
        /*0bb4*/ 	.byte	0x04, 0x36
        /*0bb6*/ 	.short	(.L_57 - .L_56)
.L_56:
        /*0bb8*/ 	.word	0x00000008
.L_57:


//--------------------- .nv.callgraph             --------------------------
	.section	.nv.callgraph,"",@"SHT_CUDA_CALLGRAPH"
	.align	4
	.sectionentsize	8
	.align		4
        /*0000*/ 	.word	0x00000000
	.align		4
        /*0004*/ 	.word	0xffffffff
	.align		4
        /*0008*/ 	.word	index@(_ZN7cutlass13device_kernelINS_4gemm6kernel13GemmUniversalIN4cute5tupleIJiiiiEEENS1_10collective13CollectiveMmaINS1_35MainloopSm100TmaUmmaWarpSpecializedILi2ELi2ELi4ENS5_IJNS4_1CILi1EEENSA_ILi2EEESB_EEEEENS5_IJNSA_ILi64EEENSA_ILi256EEESF_EEENS_10tfloat32_tENS5_IJlSB_lEEESI_SJ_NS4_8TiledMMAINS4_8MMA_AtomIJNS4_17SM100_MMA_TF32_SSISI_SI_fLi64ELi256ELNS4_4UMMA5MajorE0ELSO_0ELNSN_7ScaleInE0ELSP_0EEEEEENS4_6LayoutINS5_IJSB_SB_SB_EEENS5_IJNSA_ILi0EEESU_SU_EEEEENS5_IJNS4_10UnderscoreESX_SX_EEEEENS4_23SM90_TMA_LOAD_MULTICASTENS4_14ComposedLayoutINS4_7SwizzleILi3ELi4ELi3EEENS4_18smem_ptr_flag_bitsILi32EEENSS_INS5_IJNSA_ILi8EEENSA_ILi32EEEEEENS5_IJS17_SB_EEEEEEEvNS4_8identityENS4_13SM90_TMA_LOADES1B_vS1C_EENS_8epilogue10collective18CollectiveEpilogueINS1F_23Sm100TmaWarpSpecializedILi4ELi2ELi16ELb1ELb0EEEJSH_NS5_IJNSS_ISF_SB_EENSS_IS17_SB_EEEEESI_SJ_SI_SJ_NS1F_6fusion15FusionCallbacksIS1J_NS1N_17LinearCombinationISI_fSI_fLNS_15FloatRoundStyleE2EEESH_S1M_JEEENS4_5SM1004TMEM4LOAD26SM100_TMEM_LOAD_16dp128b8xES1D_S1B_NS4_17SM75_U32x4_LDSM_NENS4_14SM90_TMA_STOREES1B_NS4_17SM90_U32x4_STSM_NENS4_39AutoVectorizingCopyWithAssumedAlignmentILi128EEEEEEvvEEEEvNT_6ParamsE)
	.align		4
        /*000c*/ 	.word	index@(__assertfail)
	.align		4
        /*0010*/ 	.word	0x00000000
	.align		4
        /*0014*/ 	.word	0xfffffffe
	.align		4
        /*0018*/ 	.word	0x00000000
	.align		4
        /*001c*/ 	.word	0xfffffffd
	.align		4
        /*0020*/ 	.word	0x00000000
	.align		4
        /*0024*/ 	.word	0xfffffffc


//--------------------- .nv.constant4             --------------------------
	.section	.nv.constant4,"a",@progbits
	.align	8
	.align		8
.nv.constant4:
        /*0000*/ 	.dword	__assertfail
	.align		8
        /*0008*/ 	.dword	__unnamed_1
	.align		8
        /*0010*/ 	.dword	__unnamed_2
	.align		8
        /*0018*/ 	.dword	_ZN39_INTERNAL_d3e3cfc0_4_k_cu_d97184b5_92134cuda3std3__45__cpo5beginE
	.align		8
        /*0020*/ 	.dword	_ZN39_INTERNAL_d3e3cfc0_4_k_cu_d97184b5_92134cuda3std3__45__cpo3endE
	.align		8
        /*0028*/ 	.dword	_ZN39_INTERNAL_d3e3cfc0_4_k_cu_d97184b5_92134cuda3std3__45__cpo6cbeginE
	.align		8
        /*0030*/ 	.dword	_ZN39_INTERNAL_d3e3cfc0_4_k_cu_d97184b5_92134cuda3std3__45__cpo4cendE
	.align		8
        /*0038*/ 	.dword	_ZN39_INTERNAL_d3e3cfc0_4_k_cu_d97184b5_92134cuda3std3__441_GLOBAL__N__d3e3cfc0_4_k_cu_d97184b5_92136ignoreE
	.align		8
        /*0040*/ 	.dword	_ZN39_INTERNAL_d3e3cfc0_4_k_cu_d97184b5_92134cuda3std3__419piecewise_constructE
	.align		8
        /*0048*/ 	.dword	_ZN39_INTERNAL_d3e3cfc0_4_k_cu_d97184b5_92134cuda3std3__48in_placeE
	.align		8
        /*0050*/ 	.dword	_ZN39_INTERNAL_d3e3cfc0_4_k_cu_d97184b5_92134cuda3std6ranges3__45__cpo4swapE
	.align		8
        /*0058*/ 	.dword	_ZN39_INTERNAL_d3e3cfc0_4_k_cu_d97184b5_92134cuda3std6ranges3__45__cpo9iter_moveE
	.align		8
        /*0060*/ 	.dword	_ZN39_INTERNAL_d3e3cfc0_4_k_cu_d97184b5_92134cute7productE
	.align		8
        /*0068*/ 	.dword	_ZN39_INTERNAL_d3e3cfc0_4_k_cu_d97184b5_92134cute1_E
	.align		8
        /*0070*/ 	.dword	$str$25
	.align		8
        /*0078*/ 	.dword	$str$26
	.align		8
        /*0080*/ 	.dword	$str$27
	.align		8
        /*0088*/ 	.dword	$str$28


//--------------------- .text._ZN7cutlass13device_kernelINS_4gemm6kernel13GemmUniversalIN4cute5tupleIJiiiiEEENS1_10collective13CollectiveMmaINS1_35MainloopSm100TmaUmmaWarpSpecializedILi2ELi2ELi4ENS5_IJNS4_1CILi1EEENSA_ILi2EEESB_EEEEENS5_IJNSA_ILi64EEENSA_ILi256EEESF_EEENS_10tfloat32_tENS5_IJlSB_lEEESI_SJ_NS4_8TiledMMAINS4_8MMA_AtomIJNS4_17SM100_MMA_TF32_SSISI_SI_fLi64ELi256ELNS4_4UMMA5MajorE0ELSO_0ELNSN_7ScaleInE0ELSP_0EEEEEENS4_6LayoutINS5_IJSB_SB_SB_EEENS5_IJNSA_ILi0EEESU_SU_EEEEENS5_IJNS4_10UnderscoreESX_SX_EEEEENS4_23SM90_TMA_LOAD_MULTICASTENS4_14ComposedLayoutINS4_7SwizzleILi3ELi4ELi3EEENS4_18smem_ptr_flag_bitsILi32EEENSS_INS5_IJNSA_ILi8EEENSA_ILi32EEEEEENS5_IJS17_SB_EEEEEEEvNS4_8identityENS4_13SM90_TMA_LOADES1B_vS1C_EENS_8epilogue10collective18CollectiveEpilogueINS1F_23Sm100TmaWarpSpecializedILi4ELi2ELi16ELb1ELb0EEEJSH_NS5_IJNSS_ISF_SB_EENSS_IS17_SB_EEEEESI_SJ_SI_SJ_NS1F_6fusion15FusionCallbacksIS1J_NS1N_17LinearCombinationISI_fSI_fLNS_15FloatRoundStyleE2EEESH_S1M_JEEENS4_5SM1004TMEM4LOAD26SM100_TMEM_LOAD_16dp128b8xES1D_S1B_NS4_17SM75_U32x4_LDSM_NENS4_14SM90_TMA_STOREES1B_NS4_17SM90_U32x4_STSM_NENS4_39AutoVectorizingCopyWithAssumedAlignmentILi128EEEEEEvvEEEEvNT_6ParamsE --------------------------
	.section	.text._ZN7cutlass13device_kernelINS_4gemm6kernel13GemmUniversalIN4cute5tupleIJiiiiEEENS1_10collective13CollectiveMmaINS1_35MainloopSm100TmaUmmaWarpSpecializedILi2ELi2ELi4ENS5_IJNS4_1CILi1EEENSA_ILi2EEESB_EEEEENS5_IJNSA_ILi64EEENSA_ILi256EEESF_EEENS_10tfloat32_tENS5_IJlSB_lEEESI_SJ_NS4_8TiledMMAINS4_8MMA_AtomIJNS4_17SM100_MMA_TF32_SSISI_SI_fLi64ELi256ELNS4_4UMMA5MajorE0ELSO_0ELNSN_7ScaleInE0ELSP_0EEEEEENS4_6LayoutINS5_IJSB_SB_SB_EEENS5_IJNSA_ILi0EEESU_SU_EEEEENS5_IJNS4_10UnderscoreESX_SX_EEEEENS4_23SM90_TMA_LOAD_MULTICASTENS4_14ComposedLayoutINS4_7SwizzleILi3ELi4ELi3EEENS4_18smem_ptr_flag_bitsILi32EEENSS_INS5_IJNSA_ILi8EEENSA_ILi32EEEEEENS5_IJS17_SB_EEEEEEEvNS4_8identityENS4_13SM90_TMA_LOADES1B_vS1C_EENS_8epilogue10collective18CollectiveEpilogueINS1F_23Sm100TmaWarpSpecializedILi4ELi2ELi16ELb1ELb0EEEJSH_NS5_IJNSS_ISF_SB_EENSS_IS17_SB_EEEEESI_SJ_SI_SJ_NS1F_6fusion15FusionCallbacksIS1J_NS1N_17LinearCombinationISI_fSI_fLNS_15FloatRoundStyleE2EEESH_S1M_JEEENS4_5SM1004TMEM4LOAD26SM100_TMEM_LOAD_16dp128b8xES1D_S1B_NS4_17SM75_U32x4_LDSM_NENS4_14SM90_TMA_STOREES1B_NS4_17SM90_U32x4_STSM_NENS4_39AutoVectorizingCopyWithAssumedAlignmentILi128EEEEEEvvEEEEvNT_6ParamsE,"ax",@progbits
	.align	128
.text._ZN7cutlass13device_kernelINS_4gemm6kernel13GemmUniversalIN4cute5tupleIJiiiiEEENS1_10collective13CollectiveMmaINS1_35MainloopSm100TmaUmmaWarpSpecializedILi2ELi2ELi4ENS5_IJNS4_1CILi1EEENSA_ILi2EEESB_EEEEENS5_IJNSA_ILi64EEENSA_ILi256EEESF_EEENS_10tfloat32_tENS5_IJlSB_lEEESI_SJ_NS4_8TiledMMAINS4_8MMA_AtomIJNS4_17SM100_MMA_TF32_SSISI_SI_fLi64ELi256ELNS4_4UMMA5MajorE0ELSO_0ELNSN_7ScaleInE0ELSP_0EEEEEENS4_6LayoutINS5_IJSB_SB_SB_EEENS5_IJNSA_ILi0EEESU_SU_EEEEENS5_IJNS4_10UnderscoreESX_SX_EEEEENS4_23SM90_TMA_LOAD_MULTICASTENS4_14ComposedLayoutINS4_7SwizzleILi3ELi4ELi3EEENS4_18smem_ptr_flag_bitsILi32EEENSS_INS5_IJNSA_ILi8EEENSA_ILi32EEEEEENS5_IJS17_SB_EEEEEEEvNS4_8identityENS4_13SM90_TMA_LOADES1B_vS1C_EENS_8epilogue10collective18CollectiveEpilogueINS1F_23Sm100TmaWarpSpecializedILi4ELi2ELi16ELb1ELb0EEEJSH_NS5_IJNSS_ISF_SB_EENSS_IS17_SB_EEEEESI_SJ_SI_SJ_NS1F_6fusion15FusionCallbacksIS1J_NS1N_17LinearCombinationISI_fSI_fLNS_15FloatRoundStyleE2EEESH_S1M_JEEENS4_5SM1004TMEM4LOAD26SM100_TMEM_LOAD_16dp128b8xES1D_S1B_NS4_17SM75_U32x4_LDSM_NENS4_14SM90_TMA_STOREES1B_NS4_17SM90_U32x4_STSM_NENS4_39AutoVectorizingCopyWithAssumedAlignmentILi128EEEEEEvvEEEEvNT_6ParamsE:
        .type           _ZN7cutlass13device_kernelINS_4gemm6kernel13GemmUniversalIN4cute5tupleIJiiiiEEENS1_10collective13CollectiveMmaINS1_35MainloopSm100TmaUmmaWarpSpecializedILi2ELi2ELi4ENS5_IJNS4_1CILi1EEENSA_ILi2EEESB_EEEEENS5_IJNSA_ILi64EEENSA_ILi256EEESF_EEENS_10tfloat32_tENS5_IJlSB_lEEESI_SJ_NS4_8TiledMMAINS4_8MMA_AtomIJNS4_17SM100_MMA_TF32_SSISI_SI_fLi64ELi256ELNS4_4UMMA5MajorE0ELSO_0ELNSN_7ScaleInE0ELSP_0EEEEEENS4_6LayoutINS5_IJSB_SB_SB_EEENS5_IJNSA_ILi0EEESU_SU_EEEEENS5_IJNS4_10UnderscoreESX_SX_EEEEENS4_23SM90_TMA_LOAD_MULTICASTENS4_14ComposedLayoutINS4_7SwizzleILi3ELi4ELi3EEENS4_18smem_ptr_flag_bitsILi32EEENSS_INS5_IJNSA_ILi8EEENSA_ILi32EEEEEENS5_IJS17_SB_EEEEEEEvNS4_8identityENS4_13SM90_TMA_LOADES1B_vS1C_EENS_8epilogue10collective18CollectiveEpilogueINS1F_23Sm100TmaWarpSpecializedILi4ELi2ELi16ELb1ELb0EEEJSH_NS5_IJNSS_ISF_SB_EENSS_IS17_SB_EEEEESI_SJ_SI_SJ_NS1F_6fusion15FusionCallbacksIS1J_NS1N_17LinearCombinationISI_fSI_fLNS_15FloatRoundStyleE2EEESH_S1M_JEEENS4_5SM1004TMEM4LOAD26SM100_TMEM_LOAD_16dp128b8xES1D_S1B_NS4_17SM75_U32x4_LDSM_NENS4_14SM90_TMA_STOREES1B_NS4_17SM90_U32x4_STSM_NENS4_39AutoVectorizingCopyWithAssumedAlignmentILi128EEEEEEvvEEEEvNT_6ParamsE,@function
        .size           _ZN7cutlass13device_kernelINS_4gemm6kernel13GemmUniversalIN4cute5tupleIJiiiiEEENS1_10collective13CollectiveMmaINS1_35MainloopSm100TmaUmmaWarpSpecializedILi2ELi2ELi4ENS5_IJNS4_1CILi1EEENSA_ILi2EEESB_EEEEENS5_IJNSA_ILi64EEENSA_ILi256EEESF_EEENS_10tfloat32_tENS5_IJlSB_lEEESI_SJ_NS4_8TiledMMAINS4_8MMA_AtomIJNS4_17SM100_MMA_TF32_SSISI_SI_fLi64ELi256ELNS4_4UMMA5MajorE0ELSO_0ELNSN_7ScaleInE0ELSP_0EEEEEENS4_6LayoutINS5_IJSB_SB_SB_EEENS5_IJNSA_ILi0EEESU_SU_EEEEENS5_IJNS4_10UnderscoreESX_SX_EEEEENS4_23SM90_TMA_LOAD_MULTICASTENS4_14ComposedLayoutINS4_7SwizzleILi3ELi4ELi3EEENS4_18smem_ptr_flag_bitsILi32EEENSS_INS5_IJNSA_ILi8EEENSA_ILi32EEEEEENS5_IJS17_SB_EEEEEEEvNS4_8identityENS4_13SM90_TMA_LOADES1B_vS1C_EENS_8epilogue10collective18CollectiveEpilogueINS1F_23Sm100TmaWarpSpecializedILi4ELi2ELi16ELb1ELb0EEEJSH_NS5_IJNSS_ISF_SB_EENSS_IS17_SB_EEEEESI_SJ_SI_SJ_NS1F_6fusion15FusionCallbacksIS1J_NS1N_17LinearCombinationISI_fSI_fLNS_15FloatRoundStyleE2EEESH_S1M_JEEENS4_5SM1004TMEM4LOAD26SM100_TMEM_LOAD_16dp128b8xES1D_S1B_NS4_17SM75_U32x4_LDSM_NENS4_14SM90_TMA_STOREES1B_NS4_17SM90_U32x4_STSM_NENS4_39AutoVectorizingCopyWithAssumedAlignmentILi128EEEEEEvvEEEEvNT_6ParamsE,(.L_x_221 - _ZN7cutlass13device_kernelINS_4gemm6kernel13GemmUniversalIN4cute5tupleIJiiiiEEENS1_10collective13CollectiveMmaINS1_35MainloopSm100TmaUmmaWarpSpecializedILi2ELi2ELi4ENS5_IJNS4_1CILi1EEENSA_ILi2EEESB_EEEEENS5_IJNSA_ILi64EEENSA_ILi256EEESF_EEENS_10tfloat32_tENS5_IJlSB_lEEESI_SJ_NS4_8TiledMMAINS4_8MMA_AtomIJNS4_17SM100_MMA_TF32_SSISI_SI_fLi64ELi256ELNS4_4UMMA5MajorE0ELSO_0ELNSN_7ScaleInE0ELSP_0EEEEEENS4_6LayoutINS5_IJSB_SB_SB_EEENS5_IJNSA_ILi0EEESU_SU_EEEEENS5_IJNS4_10UnderscoreESX_SX_EEEEENS4_23SM90_TMA_LOAD_MULTICASTENS4_14ComposedLayoutINS4_7SwizzleILi3ELi4ELi3EEENS4_18smem_ptr_flag_bitsILi32EEENSS_INS5_IJNSA_ILi8EEENSA_ILi32EEEEEENS5_IJS17_SB_EEEEEEEvNS4_8identityENS4_13SM90_TMA_LOADES1B_vS1C_EENS_8epilogue10collective18CollectiveEpilogueINS1F_23Sm100TmaWarpSpecializedILi4ELi2ELi16ELb1ELb0EEEJSH_NS5_IJNSS_ISF_SB_EENSS_IS17_SB_EEEEESI_SJ_SI_SJ_NS1F_6fusion15FusionCallbacksIS1J_NS1N_17LinearCombinationISI_fSI_fLNS_15FloatRoundStyleE2EEESH_S1M_JEEENS4_5SM1004TMEM4LOAD26SM100_TMEM_LOAD_16dp128b8xES1D_S1B_NS4_17SM75_U32x4_LDSM_NENS4_14SM90_TMA_STOREES1B_NS4_17SM90_U32x4_STSM_NENS4_39AutoVectorizingCopyWithAssumedAlignmentILi128EEEEEEvvEEEEvNT_6ParamsE)
        .other          _ZN7cutlass13device_kernelINS_4gemm6kernel13GemmUniversalIN4cute5tupleIJiiiiEEENS1_10collective13CollectiveMmaINS1_35MainloopSm100TmaUmmaWarpSpecializedILi2ELi2ELi4ENS5_IJNS4_1CILi1EEENSA_ILi2EEESB_EEEEENS5_IJNSA_ILi64EEENSA_ILi256EEESF_EEENS_10tfloat32_tENS5_IJlSB_lEEESI_SJ_NS4_8TiledMMAINS4_8MMA_AtomIJNS4_17SM100_MMA_TF32_SSISI_SI_fLi64ELi256ELNS4_4UMMA5MajorE0ELSO_0ELNSN_7ScaleInE0ELSP_0EEEEEENS4_6LayoutINS5_IJSB_SB_SB_EEENS5_IJNSA_ILi0EEESU_SU_EEEEENS5_IJNS4_10UnderscoreESX_SX_EEEEENS4_23SM90_TMA_LOAD_MULTICASTENS4_14ComposedLayoutINS4_7SwizzleILi3ELi4ELi3EEENS4_18smem_ptr_flag_bitsILi32EEENSS_INS5_IJNSA_ILi8EEENSA_ILi32EEEEEENS5_IJS17_SB_EEEEEEEvNS4_8identityENS4_13SM90_TMA_LOADES1B_vS1C_EENS_8epilogue10collective18CollectiveEpilogueINS1F_23Sm100TmaWarpSpecializedILi4ELi2ELi16ELb1ELb0EEEJSH_NS5_IJNSS_ISF_SB_EENSS_IS17_SB_EEEEESI_SJ_SI_SJ_NS1F_6fusion15FusionCallbacksIS1J_NS1N_17LinearCombinationISI_fSI_fLNS_15FloatRoundStyleE2EEESH_S1M_JEEENS4_5SM1004TMEM4LOAD26SM100_TMEM_LOAD_16dp128b8xES1D_S1B_NS4_17SM75_U32x4_LDSM_NENS4_14SM90_TMA_STOREES1B_NS4_17SM90_U32x4_STSM_NENS4_39AutoVectorizingCopyWithAssumedAlignmentILi128EEEEEEvvEEEEvNT_6ParamsE,@"STO_CUDA_ENTRY STV_DEFAULT"
_ZN7cutlass13device_kernelINS_4gemm6kernel13GemmUniversalIN4cute5tupleIJiiiiEEENS1_10collective13CollectiveMmaINS1_35MainloopSm100TmaUmmaWarpSpecializedILi2ELi2ELi4ENS5_IJNS4_1CILi1EEENSA_ILi2EEESB_EEEEENS5_IJNSA_ILi64EEENSA_ILi256EEESF_EEENS_10tfloat32_tENS5_IJlSB_lEEESI_SJ_NS4_8TiledMMAINS4_8MMA_AtomIJNS4_17SM100_MMA_TF32_SSISI_SI_fLi64ELi256ELNS4_4UMMA5MajorE0ELSO_0ELNSN_7ScaleInE0ELSP_0EEEEEENS4_6LayoutINS5_IJSB_SB_SB_EEENS5_IJNSA_ILi0EEESU_SU_EEEEENS5_IJNS4_10UnderscoreESX_SX_EEEEENS4_23SM90_TMA_LOAD_MULTICASTENS4_14ComposedLayoutINS4_7SwizzleILi3ELi4ELi3EEENS4_18smem_ptr_flag_bitsILi32EEENSS_INS5_IJNSA_ILi8EEENSA_ILi32EEEEEENS5_IJS17_SB_EEEEEEEvNS4_8identityENS4_13SM90_TMA_LOADES1B_vS1C_EENS_8epilogue10collective18CollectiveEpilogueINS1F_23Sm100TmaWarpSpecializedILi4ELi2ELi16ELb1ELb0EEEJSH_NS5_IJNSS_ISF_SB_EENSS_IS17_SB_EEEEESI_SJ_SI_SJ_NS1F_6fusion15FusionCallbacksIS1J_NS1N_17LinearCombinationISI_fSI_fLNS_15FloatRoundStyleE2EEESH_S1M_JEEENS4_5SM1004TMEM4LOAD26SM100_TMEM_LOAD_16dp128b8xES1D_S1B_NS4_17SM75_U32x4_LDSM_NENS4_14SM90_TMA_STOREES1B_NS4_17SM90_U32x4_STSM_NENS4_39AutoVectorizingCopyWithAssumedAlignmentILi128EEEEEEvvEEEEvNT_6ParamsE:
[----:B------:R-:W1:Y:S01]  /*0000*/  LDC R1, c[0x0][0x37c] ;  /* 0x0000df00ff017b82 */ /* 0x000e620000000800 */
[----:B------:R-:W2:Y:S01]  /*0010*/  S2R R69, SR_TID.X ;  /* 0x0000000000457919 */ /* 0x000ea20000002100 */
[----:B------:R-:W3:Y:S01]  /*0020*/  LDCU.64 UR8, c[0x0][0x890] ;  /* 0x00011200ff0877ac */ /* 0x000ee20008000a00 */
[----:B------:R-:W-:Y:S02]  /*0030*/  PRMT R57, RZ, 0x7610, R57 ;  /* 0x00007610ff397816 */ /* 0x000fe40000000039 */
[----:B------:R-:W-:Y:S01]  /*0040*/  ELECT P3, URZ, PT ;  /* 0x0000000000ff782f */ /* 0x000fe20003860000 */
[----:B---3--:R-:W-:-:S04]  /*0050*/  UISETP.NE.U32.AND UP0, UPT, UR8, URZ, UPT ;  /* 0x000000ff0800728c */ /* 0x008fc8000bf05070 */
[----:B------:R-:W-:Y:S01]  /*0060*/  UISETP.NE.AND.EX UP0, UPT, UR9, URZ, UPT, UP0 ;  /* 0x000000ff0900728c */ /* 0x000fe2000bf05300 */
[----:B--2---:R-:W-:-:S05]  /*0070*/  SHF.R.U32.HI R58, RZ, 0x5, R69 ;  /* 0x00000005ff3a7819 */ /* 0x004fca0000011645 */
[----:B------:R-:W2:Y:S02]  /*0080*/  SHFL.IDX PT, R0, R58, RZ, 0x1f ;  /* 0x00001fff3a007589 */ /* 0x000ea400000e0000 */
[----:B--2---:R-:W-:Y:S01]  /*0090*/  R2UR UR17, R0 ;  /* 0x00000000001172ca */ /* 0x004fe200000e0000 */
[----:B-1----:R-:W-:-:S14]  /*00a0*/  BRA.U UP0, `(.L_x_0) ;  /* 0x0000000100307547 */ /* 0x002fdc000b800000 */
[----:B------:R-:W1:Y:S02]  /*00b0*/  LDCU.64 UR4, c[0x0][0x888] ;  /* 0x00011100ff0477ac */ /* 0x000e640008000a00 */
[----:B-1----:R-:W-:-:S04]  /*00c0*/  UISETP.NE.U32.AND UP0, UPT, UR4, URZ, UPT ;  /* 0x000000ff0400728c */ /* 0x002fc8000bf05070 */
[----:B------:R-:W-:-:S09]  /*00d0*/  UISETP.NE.AND.EX UP0, UPT, UR5, URZ, UPT, UP0 ;  /* 0x000000ff0500728c */ /* 0x000fd2000bf05300 */
[----:B------:R-:W-:Y:S05]  /*00e0*/  BRA.U !UP0, `(.L_x_1) ;  /* 0x0000000108147547 */ /* 0x000fea000b800000 */
[----:B------:R-:W1:Y:S01]  /*00f0*/  LDC.64 R2, c[0x0][0x888] ;  /* 0x00022200ff027b82 */ /* 0x000e620000000a00 */
[----:B------:R-:W1:Y:S02]  /*0100*/  LDCU.64 UR4, c[0x0][0x358] ;  /* 0x00006b00ff0477ac */ /* 0x000e640008000a00 */
[----:B-1----:R1:W5:Y:S01]  /*0110*/  LDG.E R27, desc[UR4][R2.64] ;  /* 0x00000004021b7981 */ /* 0x002362000c1e1900 */
[----:B------:R-:W-:Y:S01]  /*0120*/  HFMA2 R57, -RZ, RZ, 0, 5.9604644775390625e-08 ;  /* 0x00000001ff397431 */ /* 0x000fe200000001ff */
[----:B------:R-:W-:Y:S05]  /*0130*/  BRA `(.L_x_0) ;  /* 0x00000000000c7947 */ /* 0x000fea0003800000 */
.L_x_1:
[----:B------:R-:W1:Y:S01]  /*0140*/  LDCU UR4, c[0x0][0x880] ;  /* 0x00011000ff0477ac */ /* 0x000e620008000800 */
[----:B------:R-:W-:Y:S01]  /*0150*/  HFMA2 R57, -RZ, RZ, 0, 5.9604644775390625e-08 ;  /* 0x00000001ff397431 */ /* 0x000fe200000001ff */
[----:B-1----:R-:W-:-:S07]  /*0160*/  MOV R27, UR4 ;  /* 0x00000004001b7c02 */ /* 0x002fce0008000f00 */
.L_x_0:
[----:B------:R-:W2:Y:S02]  /*0170*/  LDCU.64 UR4, c[0x0][0x8b0] ;  /* 0x00011600ff0477ac */ /* 0x000ea40008000a00 */
[----:B--2---:R-:W-:-:S04]  /*0180*/  UISETP.NE.U32.AND UP0, UPT, UR4, URZ, UPT ;  /* 0x000000ff0400728c */ /* 0x004fc8000bf05070 */
[----:B------:R-:W-:-:S09]  /*0190*/  UISETP.NE.AND.EX UP0, UPT, UR5, URZ, UPT, UP0 ;  /* 0x000000ff0500728c */ /* 0x000fd2000bf05300 */
[----:B------:R-:W-:Y:S05]  /*01a0*/  BRA.U UP0, `(.L_x_2) ;  /* 0x0000000100287547 */ /* 0x000fea000b800000 */
[----:B------:R-:W2:Y:S02]  /*01b0*/  LDCU.64 UR4, c[0x0][0x8a8] ;  /* 0x00011500ff0477ac */ /* 0x000ea40008000a00 */
[----:B--2---:R-:W-:-:S04]  /*01c0*/  UISETP.NE.U32.AND UP0, UPT, UR4, URZ, UPT ;  /* 0x000000ff0400728c */ /* 0x004fc8000bf05070 */
[----:B------:R-:W-:-:S09]  /*01d0*/  UISETP.NE.AND.EX UP0, UPT, UR5, URZ, UPT, UP0 ;  /* 0x000000ff0500728c */ /* 0x000fd2000bf05300 */
[----:B------:R-:W-:Y:S05]  /*01e0*/  BRA.U !UP0, `(.L_x_3) ;  /* 0x0000000108107547 */ /* 0x000fea000b800000 */
[----:B------:R-:W2:Y:S01]  /*01f0*/  LDC.64 R24, c[0x0][0x8a8] ;  /* 0x00022a00ff187b82 */ /* 0x000ea20000000a00 */
[----:B------:R-:W2:Y:S02]  /*0200*/  LDCU.64 UR4, c[0x0][0x358] ;  /* 0x00006b00ff0477ac */ /* 0x000ea40008000a00 */
[----:B--2---:R2:W5:Y:S01]  /*0210*/  LDG.E R24, desc[UR4][R24.64] ;  /* 0x0000000418187981 */ /* 0x004562000c1e1900 */
[----:B------:R-:W-:Y:S05]  /*0220*/  BRA `(.L_x_2) ;  /* 0x0000000000087947 */ /* 0x000fea0003800000 */
.L_x_3:
[----:B------:R-:W2:Y:S02]  /*0230*/  LDCU UR4, c[0x0][0x8a0] ;  /* 0x00011400ff0477ac */ /* 0x000ea40008000800 */
[----:B--2---:R-:W-:Y:S02]  /*0240*/  MOV R24, UR4 ;  /* 0x0000000400187c02 */ /* 0x004fe40008000f00 */
.L_x_2:
[----:B------:R-:W-:Y:S01]  /*0250*/  IMAD.U32 R0, RZ, RZ, UR17 ;  /* 0x00000011ff007e24 */ /* 0x000fe2000f8e00ff */
[----:B------:R-:W-:Y:S04]  /*0260*/  BSSY.RECONVERGENT B0, `(.L_x_4) ;  /* 0x000000c000007945 */ /* 0x000fe80003800200 */
[C---:B------:R-:W-:Y:S02]  /*0270*/  ISETP.NE.OR P1, PT, R0.reuse, 0x1, !P3 ;  /* 0x000000010000780c */ /* 0x040fe40005f25670 */
[----:B------:R-:W-:-:S11]  /*0280*/  ISETP.NE.OR P0, PT, R0, 0x3, !P3 ;  /* 0x000000030000780c */ /* 0x000fd60005f05670 */
[----:B------:R-:W-:Y:S05]  /*0290*/  @P1 BRA `(.L_x_5) ;  /* 0x0000000000201947 */ /* 0x000fea0003800000 */
[----:B------:R-:W3:Y:S02]  /*02a0*/  LDCU.64 UR4, c[0x0][0x348] ;  /* 0x00006900ff0477ac */ /* 0x000ee40008000a00 */
[----:B---3--:R-:W-:Y:S02]  /*02b0*/  UIADD3 UR6, UP1, UPT, UR4, 0x80, URZ ;  /* 0x0000008004067890 */ /* 0x008fe4000ff3e0ff */
[----:B------:R-:W-:Y:S02]  /*02c0*/  UIADD3 UR4, UP0, UPT, UR4, 0x180, URZ ;  /* 0x0000018004047890 */ /* 0x000fe4000ff1e0ff */
[----:B------:R-:W-:Y:S02]  /*02d0*/  UIADD3.X UR7, UPT, UPT, URZ, UR5, URZ, UP1, !UPT ;  /* 0x00000005ff077290 */ /* 0x000fe40008ffe4ff */
[----:B------:R-:W-:-:S07]  /*02e0*/  UIADD3.X UR5, UPT, UPT, URZ, UR5, URZ, UP0, !UPT ;  /* 0x00000005ff057290 */ /* 0x000fce00087fe4ff */
[----:B------:R3:W-:Y:S02]  /*02f0*/  UTMACCTL.PF [UR6] ;  /* 0x00000000060079b9 */ /* 0x0007e40008040000 */
[----:B------:R3:W-:Y:S02]  /*0300*/  UTMACCTL.PF [UR4] ;  /* 0x00000000040079b9 */ /* 0x0007e40008040000 */
[----:B---3--:R-:W-:Y:S01]  /*0310*/  NOP ;  /* 0x0000000000007918 */ /* 0x008fe20000000000 */
.L_x_5:
[----:B------:R-:W-:Y:S05]  /*0320*/  BSYNC.RECONVERGENT B0 ;  /* 0x0000000000007941 */ /* 0x000fea0003800200 */
.L_x_4:
[----:B------:R-:W-:Y:S04]  /*0330*/  BSSY.RECONVERGENT B0, `(.L_x_6) ;  /* 0x000000a000007945 */ /* 0x000fe80003800200 */
        /* <DEDUP_REMOVED lines=9> */
.L_x_7:
[----:B------:R-:W-:Y:S05]  /*03d0*/  BSYNC.RECONVERGENT B0 ;  /* 0x0000000000007941 */ /* 0x000fea0003800200 */
.L_x_6:
[----:B------:R-:W3:Y:S01]  /*03e0*/  LDCU.64 UR4, c[0x0][0x888] ;  /* 0x00011100ff0477ac */ /* 0x000ee20008000a00 */
[----:B------:R-:W-:Y:S02]  /*03f0*/  UISETP.EQ.U32.AND UP1, UPT, UR8, URZ, UPT ;  /* 0x000000ff0800728c */ /* 0x000fe4000bf22070 */
[----:B------:R-:W-:Y:S02]  /*0400*/  UPLOP3.LUT UP3, UPT, UPT, UPT, UPT, 0x80, 0x8 ;  /* 0x000000000008789c */ /* 0x000fe40003f6f070 */
[----:B---3--:R-:W-:-:S04]  /*0410*/  UISETP.NE.U32.AND UP0, UPT, UR4, URZ, UPT ;  /* 0x000000ff0400728c */ /* 0x008fc8000bf05070 */
[----:B------:R-:W-:-:S04]  /*0420*/  UISETP.NE.AND.EX UP0, UPT, UR5, URZ, UPT, UP0 ;  /* 0x000000ff0500728c */ /* 0x000fc8000bf05300 */
[----:B------:R-:W-:-:S04]  /*0430*/  UISETP.EQ.OR.EX UP2, UPT, UR9, URZ, !UP0, UP1 ;  /* 0x000000ff0900728c */ /* 0x000fc8000c742710 */
[----:B------:R-:W-:-:S06]  /*0440*/  UP2UR UR4, UPR, URZ, 0x4 ;  /* 0x00000004ff047883 */ /* 0x000fcc0008000000 */
[----:B------:R-:W-:Y:S01]  /*0450*/  MOV R61, UR4 ;  /* 0x00000004003d7c02 */ /* 0x000fe20008000f00 */
[----:B------:R-:W-:Y:S06]  /*0460*/  BRA.U !UP2, `(.L_x_8) ;  /* 0x000000010a207547 */ /* 0x000fec000b800000 */
[----:B------:R-:W-:Y:S01]  /*0470*/  UISETP.NE.U32.AND UP1, UPT, UR8, URZ, UPT ;  /* 0x000000ff0800728c */ /* 0x000fe2000bf25070 */
[----:B-----5:R-:W-:Y:S01]  /*0480*/  FSETP.NEU.AND P0, PT, R27, RZ, PT ;  /* 0x000000ff1b00720b */ /* 0x020fe20003f0d000 */
[----:B------:R-:W-:Y:S02]  /*0490*/  USEL UR4, URZ, 0xffffffff, UP0 ;  /* 0xffffffffff047887 */ /* 0x000fe40008000000 */
[----:B------:R-:W-:-:S10]  /*04a0*/  UISETP.NE.AND.EX UP1, UPT, UR9, URZ, UPT, UP1 ;  /* 0x000000ff0900728c */ /* 0x000fd4000bf25310 */
[----:B------:R-:W-:Y:S01]  /*04b0*/  VOTEU.ANY UP0, P0 ;  /* 0x0000000000ff7886 */ /* 0x000fe20000000100 */
[----:B------:R-:W-:-:S04]  /*04c0*/  @!UP1 USEL UR4, URZ, 0xffffffff, UP0 ;  /* 0xffffffffff049887 */ /* 0x000fc80008000000 */
[----:B------:R-:W-:-:S04]  /*04d0*/  ULOP3.LUT UR4, UR4, 0x1, URZ, 0xc0, !UPT ;  /* 0x0000000104047892 */ /* 0x000fc8000f8ec0ff */
[----:B------:R-:W-:-:S11]  /*04e0*/  UISETP.NE.U32.AND UP3, UPT, UR4, 0x1, UPT ;  /* 0x000000010400788c */ /* 0x000fd6000bf65070 */
.L_x_8:
[----:B-1----:R-:W1:Y:S01]  /*04f0*/  SHFL.IDX PT, R2, R58, RZ, 0x1f ;  /* 0x00001fff3a027589 */ /* 0x002e6200000e0000 */
[----:B------:R-:W-:-:S04]  /*0500*/  UISETP.NE.AND UP0, UPT, UR17, 0x2, UPT ;  /* 0x000000021100788c */ /* 0x000fc8000bf05270 */
[----:B------:R-:W-:Y:S01]  /*0510*/  USEL UR46, URZ, 0x1, UP0 ;  /* 0x00000001ff2e7887 */ /* 0x000fe20008000000 */
[----:B-1----:R-:W-:-:S13]  /*0520*/  ISETP.NE.AND P0, PT, R2, RZ, PT ;  /* 0x000000ff0200720c */ /* 0x002fda0003f05270 */
[----:B------:R-:W-:Y:S05]  /*0530*/  @P0 BRA `(.L_x_9) ;  /* 0x0000000000480947 */ /* 0x000fea0003800000 */
[----:B------:R-:W1:Y:S01]  /*0540*/  S2UR UR4, SR_CgaCtaId ;  /* 0x00000000000479c3 */ /* 0x000e620000008800 */
[----:B------:R-:W-:Y:S01]  /*0550*/  UMOV UR5, 0x400 ;  /* 0x0000040000057882 */ /* 0x000fe20000000000 */
[----:B------:R-:W-:Y:S01]  /*0560*/  UMOV UR8, 0x1 ;  /* 0x0000000100087882 */ /* 0x000fe20000000000 */
[----:B------:R-:W-:Y:S01]  /*0570*/  UMOV UR6, 0x2 ;  /* 0x0000000200067882 */ /* 0x000fe20000000000 */
[----:B------:R-:W-:-:S04]  /*0580*/  UIADD3 UR8, UPT, UPT, -UR8, 0x100000, URZ ;  /* 0x0010000008087890 */ /* 0x000fc8000fffe1ff */
[----:B------:R-:W-:Y:S02]  /*0590*/  USHF.L.U32 UR9, UR8, 0xb, URZ ;  /* 0x0000000b08097899 */ /* 0x000fe400080006ff */
[----:B------:R-:W-:Y:S02]  /*05a0*/  USHF.L.U32 UR8, UR8, 0x1, URZ ;  /* 0x0000000108087899 */ /* 0x000fe400080006ff */
[----:B------:R-:W-:-:S04]  /*05b0*/  UIADD3 UR6, UPT, UPT, -UR6, 0x100000, URZ ;  /* 0x0010000006067890 */ /* 0x000fc8000fffe1ff */
[----:B------:R-:W-:Y:S02]  /*05c0*/  USHF.L.U32 UR7, UR6, 0xb, URZ ;  /* 0x0000000b06077899 */ /* 0x000fe400080006ff */
[----:B------:R-:W-:Y:S01]  /*05d0*/  USHF.L.U32 UR6, UR6, 0x1, URZ ;  /* 0x0000000106067899 */ /* 0x000fe200080006ff */
[----:B------:R-:W-:Y:S01]  /*05e0*/  ELECT P0, URZ, PT ;  /* 0x0000000000ff782f */ /* 0x000fe20003800000 */
[----:B-1----:R-:W-:Y:S01]  /*05f0*/  ULEA UR4, UR4, UR5, 0x18 ;  /* 0x0000000504047291 */ /* 0x002fe2000f8ec0ff */
[----:B------:R-:W1:Y:S11]  /*0600*/  FENCE.VIEW.ASYNC.S ;  /* 0x00000000000073c6 */ /* 0x000e760000000000 */
[----:B-1----:R1:W3:Y:S01]  /*0610*/  SYNCS.EXCH.64 URZ, [UR4], UR8 ;  /* 0x0000000804ff75b2 */ /* 0x0022e20008000100 */
[----:B------:R1:W4:Y:S01]  /*0620*/  SYNCS.EXCH.64 URZ, [UR4+0x10], UR6 ;  /* 0x0000100604ff75b2 */ /* 0x0003220008000100 */
[----:B------:R1:W1:Y:S01]  /*0630*/  SYNCS.EXCH.64 URZ, [UR4+0x8], UR8 ;  /* 0x0000080804ff75b2 */ /* 0x0002620008000100 */
[----:B------:R1:W1:Y:S01]  /*0640*/  SYNCS.EXCH.64 URZ, [UR4+0x18], UR6 ;  /* 0x0000180604ff75b2 */ /* 0x0002620008000100 */
[----:B------:R-:W-:Y:S01]  /*0650*/  NOP ;  /* 0x0000000000007918 */ /* 0x000fe20000000000 */
.L_x_9:
[----:B------:R-:W2:Y:S01]  /*0660*/  SHFL.IDX PT, R2, R58, RZ, 0x1f ;  /* 0x00001fff3a027589 */ /* 0x000ea200000e0000 */
[----:B------:R-:W-:Y:S01]  /*0670*/  NOP ;  /* 0x0000000000007918 */ /* 0x000fe20000000000 */
[----:B--2---:R-:W-:-:S13]  /*0680*/  ISETP.NE.AND P0, PT, R2, 0x1, PT ;  /* 0x000000010200780c */ /* 0x004fda0003f05270 */
[----:B------:R-:W-:Y:S05]  /*0690*/  @P0 BRA `(.L_x_10) ;  /* 0x0000000000580947 */ /* 0x000fea0003800000 */
[----:B-1----:R-:W1:Y:S01]  /*06a0*/  S2UR UR4, SR_CgaCtaId ;  /* 0x00000000000479c3 */ /* 0x002e620000008800 */
        /* <DEDUP_REMOVED lines=12> */
[----:B-1----:R2:W1:Y:S01]  /*0770*/  SYNCS.EXCH.64 URZ, [UR4+0x20], UR8 ;  /* 0x0000200804ff75b2 */ /* 0x0024620008000100 */
[----:B------:R2:W1:Y:S01]  /*0780*/  SYNCS.EXCH.64 URZ, [UR4+0x40], UR6 ;  /* 0x0000400604ff75b2 */ /* 0x0004620008000100 */
[----:B------:R2:W1:Y:S01]  /*0790*/  SYNCS.EXCH.64 URZ, [UR4+0x28], UR8 ;  /* 0x0000280804ff75b2 */ /* 0x0004620008000100 */
[----:B------:R2:W1:Y:S01]  /*07a0*/  SYNCS.EXCH.64 URZ, [UR4+0x48], UR6 ;  /* 0x0000480604ff75b2 */ /* 0x0004620008000100 */
[----:B------:R2:W1:Y:S01]  /*07b0*/  SYNCS.EXCH.64 URZ, [UR4+0x30], UR8 ;  /* 0x0000300804ff75b2 */ /* 0x0004620008000100 */
[----:B------:R2:W1:Y:S01]  /*07c0*/  SYNCS.EXCH.64 URZ, [UR4+0x50], UR6 ;  /* 0x0000500604ff75b2 */ /* 0x0004620008000100 */
[----:B------:R2:W1:Y:S01]  /*07d0*/  SYNCS.EXCH.64 URZ, [UR4+0x38], UR8 ;  /* 0x0000380804ff75b2 */ /* 0x0004620008000100 */
[----:B------:R2:W1:Y:S02]  /*07e0*/  SYNCS.EXCH.64 URZ, [UR4+0x58], UR6 ;  /* 0x0000580604ff75b2 */ /* 0x0004640008000100 */
[----:B--2---:R-:W-:Y:S01]  /*07f0*/  NOP ;  /* 0x0000000000007918 */ /* 0x004fe20000000000 */
.L_x_10:
[----:B------:R-:W2:Y:S01]  /*0800*/  SHFL.IDX PT, R2, R58, RZ, 0x1f ;  /* 0x00001fff3a027589 */ /* 0x000ea200000e0000 */
[----:B------:R-:W-:Y:S01]  /*0810*/  NOP ;  /* 0x0000000000007918 */ /* 0x000fe20000000000 */
[----:B--2---:R-:W-:-:S13]  /*0820*/  ISETP.NE.AND P0, PT, R2, 0x3, PT ;  /* 0x000000030200780c */ /* 0x004fda0003f05270 */
[----:B------:R-:W-:Y:S05]  /*0830*/  @P0 BRA `(.L_x_11) ;  /* 0x0000000000300947 */ /* 0x000fea0003800000 */
[----:B-1----:R-:W1:Y:S01]  /*0840*/  S2UR UR4, SR_CgaCtaId ;  /* 0x00000000000479c3 */ /* 0x002e620000008800 */
[----:B------:R-:W-:Y:S01]  /*0850*/  UMOV UR6, 0x400 ;  /* 0x0000040000067882 */ /* 0x000fe20000000000 */
[----:B------:R-:W-:Y:S01]  /*0860*/  UMOV UR5, 0x20 ;  /* 0x0000002000057882 */ /* 0x000fe20000000000 */
[----:B------:R-:W-:Y:S01]  /*0870*/  ELECT P0, URZ, PT ;  /* 0x0000000000ff782f */ /* 0x000fe20003800000 */
[----:B-1----:R-:W-:Y:S02]  /*0880*/  ULEA UR6, UR4, UR6, 0x18 ;  /* 0x0000000604067291 */ /* 0x002fe4000f8ec0ff */
[----:B------:R-:W-:-:S04]  /*0890*/  UIADD3 UR4, UPT, UPT, -UR5, 0x100000, URZ ;  /* 0x0010000005047890 */ /* 0x000fc8000fffe1ff */
[----:B------:R-:W-:Y:S02]  /*08a0*/  USHF.L.U32 UR5, UR4, 0xb, URZ ;  /* 0x0000000b04057899 */ /* 0x000fe400080006ff */
[----:B------:R-:W-:Y:S01]  /*08b0*/  USHF.L.U32 UR4, UR4, 0x1, URZ ;  /* 0x0000000104047899 */ /* 0x000fe200080006ff */
[----:B------:R-:W1:Y:S11]  /*08c0*/  FENCE.VIEW.ASYNC.S ;  /* 0x00000000000073c6 */ /* 0x000e760000000000 */
[----:B-1----:R2:W1:Y:S01]  /*08d0*/  SYNCS.EXCH.64 URZ, [UR6+0x60], UR4 ;  /* 0x0000600406ff75b2 */ /* 0x0024620008000100 */
[----:B------:R2:W1:Y:S02]  /*08e0*/  SYNCS.EXCH.64 URZ, [UR6+0x68], UR4 ;  /* 0x0000680406ff75b2 */ /* 0x0004640008000100 */
[----:B--2---:R-:W-:Y:S01]  /*08f0*/  NOP ;  /* 0x0000000000007918 */ /* 0x004fe20000000000 */
.L_x_11:
[----:B------:R-:W2:Y:S01]  /*0900*/  SHFL.IDX PT, R2, R58, RZ, 0x1f ;  /* 0x00001fff3a027589 */ /* 0x000ea200000e0000 */
[----:B------:R-:W-:Y:S01]  /*0910*/  NOP ;  /* 0x0000000000007918 */ /* 0x000fe20000000000 */
[----:B--2---:R-:W-:-:S13]  /*0920*/  ISETP.NE.AND P0, PT, R2, 0x4, PT ;  /* 0x000000040200780c */ /* 0x004fda0003f05270 */
[----:B------:R-:W-:Y:S05]  /*0930*/  @P0 BRA `(.L_x_12) ;  /* 0x00000000004c0947 */ /* 0x000fea0003800000 */
[----:B-1----:R-:W1:Y:S01]  /*0940*/  S2UR UR6, SR_CgaCtaId ;  /* 0x00000000000679c3 */ /* 0x002e620000008800 */
[----:B------:R-:W-:Y:S01]  /*0950*/  UMOV UR4, 0x1e0 ;  /* 0x000001e000047882 */ /* 0x000fe20000000000 */
[----:B------:R-:W-:Y:S01]  /*0960*/  UMOV UR5, 0x400 ;  /* 0x0000040000057882 */ /* 0x000fe20000000000 */
[----:B------:R-:W-:Y:S01]  /*0970*/  USEL UR4, UR4, 0x1a0, UP3 ;  /* 0x000001a004047887 */ /* 0x000fe20009800000 */
[----:B------:R-:W-:Y:S01]  /*0980*/  UMOV UR8, 0x1 ;  /* 0x0000000100087882 */ /* 0x000fe20000000000 */
[----:B------:R-:W-:Y:S01]  /*0990*/  ELECT P0, URZ, PT ;  /* 0x0000000000ff782f */ /* 0x000fe20003800000 */
[----:B------:R-:W-:-:S04]  /*09a0*/  UIADD3 UR8, UPT, UPT, -UR8, 0x100000, URZ ;  /* 0x0010000008087890 */ /* 0x000fc8000fffe1ff */
[----:B------:R-:W-:Y:S02]  /*09b0*/  USHF.L.U32 UR9, UR8, 0xb, URZ ;  /* 0x0000000b08097899 */ /* 0x000fe400080006ff */
[----:B------:R-:W-:Y:S02]  /*09c0*/  USHF.L.U32 UR8, UR8, 0x1, URZ ;  /* 0x0000000108087899 */ /* 0x000fe400080006ff */
[----:B-1----:R-:W-:Y:S02]  /*09d0*/  ULEA UR6, UR6, UR5, 0x18 ;  /* 0x0000000506067291 */ /* 0x002fe4000f8ec0ff */
[----:B------:R-:W-:-:S04]  /*09e0*/  UIADD3 UR4, UPT, UPT, -UR4, 0x100000, URZ ;  /* 0x0010000004047890 */ /* 0x000fc8000fffe1ff */
[----:B------:R-:W-:Y:S02]  /*09f0*/  USHF.L.U32 UR5, UR4, 0xb, URZ ;  /* 0x0000000b04057899 */ /* 0x000fe400080006ff */
[----:B------:R-:W-:Y:S01]  /*0a00*/  USHF.L.U32 UR4, UR4, 0x1, URZ ;  /* 0x0000000104047899 */ /* 0x000fe200080006ff */
[----:B------:R-:W1:Y:S03]  /*0a10*/  FENCE.VIEW.ASYNC.S ;  /* 0x00000000000073c6 */ /* 0x000e660000000000 */
[----:B-1----:R2:W1:Y:S08]  /*0a20*/  SYNCS.EXCH.64 URZ, [UR6+0x70], UR8 ;  /* 0x0000700806ff75b2 */ /* 0x0024700008000100 */
[----:B------:R2:W1:Y:S01]  /*0a30*/  SYNCS.EXCH.64 URZ, [UR6+0x80], UR4 ;  /* 0x0000800406ff75b2 */ /* 0x0004620008000100 */
[----:B------:R2:W1:Y:S01]  /*0a40*/  SYNCS.EXCH.64 URZ, [UR6+0x78], UR8 ;  /* 0x0000780806ff75b2 */ /* 0x0004620008000100 */
[----:B------:R2:W1:Y:S02]  /*0a50*/  SYNCS.EXCH.64 URZ, [UR6+0x88], UR4 ;  /* 0x0000880406ff75b2 */ /* 0x0004640008000100 */
[----:B--2---:R-:W-:Y:S01]  /*0a60*/  NOP ;  /* 0x0000000000007918 */ /* 0x004fe20000000000 */
.L_x_12:
        /* <DEDUP_REMOVED lines=26> */
.L_x_13:
[----:B------:R-:W2:Y:S01]  /*0c10*/  SHFL.IDX PT, R2, R58, RZ, 0x1f ;  /* 0x00001fff3a027589 */ /* 0x000ea200000e0000 */
[----:B------:R-:W1:Y:S01]  /*0c20*/  S2UR UR52, SR_CgaCtaId ;  /* 0x00000000003479c3 */ /* 0x000e620000008800 */
[----:B------:R-:W-:Y:S01]  /*0c30*/  NOP ;  /* 0x0000000000007918 */ /* 0x000fe20000000000 */
[----:B--2---:R-:W-:-:S13]  /*0c40*/  ISETP.NE.AND P0, PT, R2, 0x3, PT ;  /* 0x000000030200780c */ /* 0x004fda0003f05270 */
[----:B-1----:R-:W-:Y:S05]  /*0c50*/  @P0 BRA `(.L_x_14) ;  /* 0x0000000000340947 */ /* 0x002fea0003800000 */
[----:B------:R-:W-:Y:S01]  /*0c60*/  UMOV UR4, 0x400 ;  /* 0x0000040000047882 */ /* 0x000fe20000000000 */
[----:B------:R-:W-:Y:S01]  /*0c70*/  UMOV UR6, 0x20 ;  /* 0x0000002000067882 */ /* 0x000fe20000000000 */
[----:B------:R-:W-:Y:S02]  /*0c80*/  ULEA UR4, UR52, UR4, 0x18 ;  /* 0x0000000434047291 */ /* 0x000fe4000f8ec0ff */
[----:B------:R-:W-:-:S04]  /*0c90*/  UIADD3 UR6, UPT, UPT, -UR6, 0x100000, URZ ;  /* 0x0010000006067890 */ /* 0x000fc8000fffe1ff */
[----:B------:R-:W-:Y:S02]  /*0ca0*/  USHF.L.U32 UR7, UR6, 0xb, URZ ;  /* 0x0000000b06077899 */ /* 0x000fe400080006ff */
[----:B------:R-:W-:Y:S01]  /*0cb0*/  USHF.L.U32 UR6, UR6, 0x1, URZ ;  /* 0x0000000106067899 */ /* 0x000fe200080006ff */
[----:B------:R-:W-:Y:S01]  /*0cc0*/  ELECT P0, URZ, PT ;  /* 0x0000000000ff782f */ /* 0x000fe20003800000 */
[----:B------:R-:W1:Y:S10]  /*0cd0*/  FENCE.VIEW.ASYNC.S ;  /* 0x00000000000073c6 */ /* 0x000e740000000000 */
[----:B-1----:R1:W2:Y:S01]  /*0ce0*/  SYNCS.EXCH.64 URZ, [UR4+0xd0], UR6 ;  /* 0x0000d00604ff75b2 */ /* 0x0022a20008000100 */
[----:B------:R1:W1:Y:S01]  /*0cf0*/  SYNCS.EXCH.64 URZ, [UR4+0xe0], UR6 ;  /* 0x0000e00604ff75b2 */ /* 0x0002620008000100 */
[----:B------:R1:W1:Y:S01]  /*0d00*/  SYNCS.EXCH.64 URZ, [UR4+0xd8], UR6 ;  /* 0x0000d80604ff75b2 */ /* 0x0002620008000100 */
[----:B------:R1:W1:Y:S01]  /*0d10*/  SYNCS.EXCH.64 URZ, [UR4+0xe8], UR6 ;  /* 0x0000e80604ff75b2 */ /* 0x0002620008000100 */
[----:B------:R-:W-:Y:S01]  /*0d20*/  NOP ;  /* 0x0000000000007918 */ /* 0x000fe20000000000 */
.L_x_14:
[----:B-1----:R-:W1:Y:S01]  /*0d30*/  LDCU UR4, c[0x0][0x36c] ;  /* 0x00006d80ff0477ac */ /* 0x002e620008000800 */
[----:B------:R-:W-:Y:S01]  /*0d40*/  ISETP.NE.OR P3, PT, R0, 0x2, !P3 ;  /* 0x000000020000780c */ /* 0x000fe20005f65670 */
[----:B------:R-:W-:Y:S01]  /*0d50*/  NOP ;  /* 0x0000000000007918 */ /* 0x000fe20000000000 */
[----:B------:R-:W-:Y:S01]  /*0d60*/  LOP3.LUT R0, R69, 0x1f, RZ, 0xc0, !PT ;  /* 0x0000001f45007812 */ /* 0x000fe200078ec0ff */
[----:B------:R-:W-:Y:S02]  /*0d70*/  UISETP.NE.AND UP4, UPT, UR17, URZ, UPT ;  /* 0x000000ff1100728c */ /* 0x000fe4000bf85270 */
[----:B-1----:R-:W-:-:S09]  /*0d80*/  UISETP.EQ.U32.AND UP5, UPT, UR4, 0x1, UPT ;  /* 0x000000010400788c */ /* 0x002fd2000bfa2070 */
[----:B------:R-:W-:Y:S05]  /*0d90*/  BRA.U !UP5, `(.L_x_15) ;  /* 0x000000010d087547 */ /* 0x000fea000b800000 */
[----:B--234-:R-:W-:Y:S01]  /*0da0*/  UCGABAR_ARV ;  /* 0x00000000000079c7 */ /* 0x01cfe20008000000 */
[----:B------:R-:W-:Y:S05]  /*0db0*/  BRA `(.L_x_16) ;  /* 0x0000000000047947 */ /* 0x000fea0003800000 */
.L_x_15:
[----:B--234-:R-:W-:Y:S01]  /*0dc0*/  NOP ;  /* 0x0000000000007918 */ /* 0x01cfe20000000000 */
.L_x_16:
[----:B------:R-:W1:Y:S01]  /*0dd0*/  S2UR UR8, SR_CTAID.X ;  /* 0x00000000000879c3 */ /* 0x000e620000002500 */
[----:B------:R-:W-:-:S05]  /*0de0*/  CS2R.32 R60, SR_CgaSize ;  /* 0x00000000003c7805 */ /* 0x000fca0000008a00 */
[----:B------:R-:W-:-:S05]  /*0df0*/  IMAD R60, R60, -0xa0, RZ ;  /* 0xffffff603c3c7824 */ /* 0x000fca00078e02ff */
[----:B------:R-:W-:-:S14]  /*0e00*/  R2UR UR5, R60 ;  /* 0x000000003c0572ca */ /* 0x000fdc00000e0000 */
[----:B------:R-:W2:Y:S01]  /*0e10*/  LDCU UR5, c[0x0][UR5+0x2b0] ;  /* 0x00005600050577ac */ /* 0x000ea20008000800 */
[----:B------:R-:W-:-:S05]  /*0e20*/  CS2R.32 R60, SR_CgaSize ;  /* 0x00000000003c7805 */ /* 0x000fca0000008a00 */
[----:B------:R-:W-:-:S05]  /*0e30*/  IMAD R60, R60, -0xa0, RZ ;  /* 0xffffff603c3c7824 */ /* 0x000fca00078e02ff */
[----:B------:R-:W-:-:S14]  /*0e40*/  R2UR UR4, R60 ;  /* 0x000000003c0472ca */ /* 0x000fdc00000e0000 */
[----:B------:R-:W3:Y:S01]  /*0e50*/  LDCU UR4, c[0x0][UR4+0x2b4] ;  /* 0x00005680040477ac */ /* 0x000ee20008000800 */
[----:B------:R-:W4:Y:S01]  /*0e60*/  S2UR UR7, SR_CTAID.Y ;  /* 0x00000000000779c3 */ /* 0x000f220000002600 */
[----:B------:R-:W-:-:S05]  /*0e70*/  CS2R.32 R60, SR_CgaSize ;  /* 0x00000000003c7805 */ /* 0x000fca0000008a00 */
[----:B------:R-:W-:-:S05]  /*0e80*/  IMAD R60, R60, -0xa0, RZ ;  /* 0xffffff603c3c7824 */ /* 0x000fca00078e02ff */
[----:B------:R-:W-:-:S14]  /*0e90*/  R2UR UR9, R60 ;  /* 0x000000003c0972ca */ /* 0x000fdc00000e0000 */
[----:B------:R-:W3:Y:S01]  /*0ea0*/  LDCU UR9, c[0x0][UR9+0x2a0] ;  /* 0x00005400090977ac */ /* 0x000ee20008000800 */
[----:B------:R-:W-:-:S05]  /*0eb0*/  CS2R.32 R60, SR_CgaSize ;  /* 0x00000000003c7805 */ /* 0x000fca0000008a00 */
[----:B------:R-:W-:-:S05]  /*0ec0*/  IMAD R60, R60, -0xa0, RZ ;  /* 0xffffff603c3c7824 */ /* 0x000fca00078e02ff */
[----:B------:R-:W-:-:S14]  /*0ed0*/  R2UR UR10, R60 ;  /* 0x000000003c0a72ca */ /* 0x000fdc00000e0000 */
[----:B------:R-:W3:Y:S01]  /*0ee0*/  LDCU UR10, c[0x0][UR10+0x2a4] ;  /* 0x000054800a0a77ac */ /* 0x000ee20008000800 */
[----:B------:R-:W3:Y:S01]  /*0ef0*/  S2UR UR36, SR_CTAID.Z ;  /* 0x00000000002479c3 */ /* 0x000ee20000002700 */
[----:B------:R-:W3:Y:S01]  /*0f00*/  LDCU UR21, c[0x0][0xb24] ;  /* 0x00016480ff1577ac */ /* 0x000ee20008000800 */
[----:B------:R-:W3:Y:S01]  /*0f10*/  LDCU UR45, c[0x0][0xb24] ;  /* 0x00016480ff2d77ac */ /* 0x000ee20008000800 */
[----:B-1----:R-:W-:Y:S01]  /*0f20*/  I2FP.F32.U32 R3, UR8 ;  /* 0x0000000800037c45 */ /* 0x002fe20008201000 */
[----:B------:R-:W1:Y:S04]  /*0f30*/  LDCU UR28, c[0x0][0xb30] ;  /* 0x00016600ff1c77ac */ /* 0x000e680008000800 */
[----:B--2---:R-:W-:Y:S01]  /*0f40*/  FMUL R3, R3, UR5 ;  /* 0x0000000503037c20 */ /* 0x004fe20008400000 */
[----:B------:R-:W-:Y:S01]  /*0f50*/  USHF.L.U32 UR26, UR52, 0xa, URZ ;  /* 0x0000000a341a7899 */ /* 0x000fe200080006ff */
[----:B----4-:R-:W-:Y:S01]  /*0f60*/  I2FP.F32.U32 R2, UR7 ;  /* 0x0000000700027c45 */ /* 0x010fe20008201000 */
[----:B------:R-:W-:Y:S01]  /*0f70*/  UMOV UR16, UR8 ;  /* 0x0000000800107c82 */ /* 0x000fe20008000000 */
[----:B------:R-:W-:-:S02]  /*0f80*/  UMOV UR20, UR7 ;  /* 0x0000000700147c82 */ /* 0x000fc40008000000 */
[----:B------:R-:W2:Y:S01]  /*0f90*/  F2I.U32.TRUNC.NTZ R3, R3 ;  /* 0x0000000300037305 */ /* 0x000ea2000020f000 */
[----:B---3--:R-:W-:Y:S01]  /*0fa0*/  UISETP.GE.AND UP2, UPT, UR21, 0x1, UPT ;  /* 0x000000011500788c */ /* 0x008fe2000bf46270 */
[----:B------:R-:W-:-:S06]  /*0fb0*/  FMUL R2, R2, UR4 ;  /* 0x0000000402027c20 */ /* 0x000fcc0008400000 */
[----:B------:R-:W3:Y:S01]  /*0fc0*/  F2I.U32.TRUNC.NTZ R2, R2 ;  /* 0x0000000200027305 */ /* 0x000ee2000020f000 */
[----:B--2---:R-:W-:Y:S02]  /*0fd0*/  R2UR UR4, R3 ;  /* 0x00000000030472ca */ /* 0x004fe400000e0000 */
[----:B---3--:R-:W-:Y:S02]  /*0fe0*/  R2UR UR6, R2 ;  /* 0x00000000020672ca */ /* 0x008fe400000e0000 */
[----:B------:R-:W-:-:S09]  /*0ff0*/  PRMT R2, RZ, 0x7610, R2 ;  /* 0x00007610ff027816 */ /* 0x000fd20000000002 */
[----:B------:R-:W-:-:S04]  /*1000*/  UIADD3 UR5, UPT, UPT, -UR4, URZ, URZ ;  /* 0x000000ff04057290 */ /* 0x000fc8000fffe1ff */
[----:B------:R-:W-:Y:S02]  /*1010*/  UIMAD UR5, UR9, UR5, UR8 ;  /* 0x00000005090572a4 */ /* 0x000fe4000f8e0208 */
[----:B------:R-:W-:-:S04]  /*1020*/  UIADD3 UR4, UPT, UPT, -UR6, URZ, URZ ;  /* 0x000000ff06047290 */ /* 0x000fc8000fffe1ff */
[----:B------:R-:W-:Y:S01]  /*1030*/  IMAD.U32 R60, RZ, RZ, UR5 ;  /* 0x00000005ff3c7e24 */ /* 0x000fe2000f8e00ff */
[----:B------:R-:W-:-:S06]  /*1040*/  UIMAD UR4, UR10, UR4, UR7 ;  /* 0x000000040a0472a4 */ /* 0x000fcc000f8e0207 */
[----:B------:R-:W-:Y:S01]  /*1050*/  IMAD.U32 R59, RZ, RZ, UR4 ;  /* 0x00000004ff3b7e24 */ /* 0x000fe2000f8e00ff */
[----:B-1----:R-:W-:Y:S06]  /*1060*/  BRA.U UP4, `(.L_x_17) ;  /* 0x00000001042c7547 */ /* 0x002fec000b800000 */
[----:B------:R-:W-:Y:S02]  /*1070*/  R2UR UR5, R59 ;  /* 0x000000003b0572ca */ /* 0x000fe400000e0000 */
[----:B------:R-:W-:-:S11]  /*1080*/  R2UR UR4, R60 ;  /* 0x000000003c0472ca */ /* 0x000fd600000e0000 */
[----:B------:R-:W-:Y:S02]  /*1090*/  UISETP.NE.AND UP0, UPT, UR5, URZ, UPT ;  /* 0x000000ff0500728c */ /* 0x000fe4000bf05270 */
[----:B------:R-:W-:Y:S02]  /*10a0*/  UISETP.NE.AND UP1, UPT, UR5, 0x1, UPT ;  /* 0x000000010500788c */ /* 0x000fe4000bf25270 */
[----:B------:R-:W-:-:S04]  /*10b0*/  UISETP.EQ.OR UP0, UPT, UR4, URZ, !UP0 ;  /* 0x000000ff0400728c */ /* 0x000fc8000c702670 */
[----:B------:R-:W-:Y:S02]  /*10c0*/  USEL UR5, URZ, 0x1, !UP0 ;  /* 0x00000001ff057887 */ /* 0x000fe4000c000000 */
[----:B------:R-:W-:Y:S02]  /*10d0*/  UISETP.NE.AND UP0, UPT, UR4, URZ, UPT ;  /* 0x000000ff0400728c */ /* 0x000fe4000bf05270 */
[----:B------:R-:W-:-:S04]  /*10e0*/  USEL UR4, URZ, 0x2, UP1 ;  /* 0x00000002ff047887 */ /* 0x000fc80008800000 */
[----:B------:R-:W-:-:S04]  /*10f0*/  USEL UR4, UR4, 0x2, UP0 ;  /* 0x0000000204047887 */ /* 0x000fc80008000000 */
[----:B------:R-:W-:-:S06]  /*1100*/  UIADD3 UR4, UPT, UPT, UR5, UR4, URZ ;  /* 0x0000000405047290 */ /* 0x000fcc000fffe0ff */
[----:B------:R-:W-:Y:S02]  /*1110*/  IMAD.U32 R2, RZ, RZ, UR4 ;  /* 0x00000004ff027e24 */ /* 0x000fe4000f8e00ff */
.L_x_17:
[----:B------:R-:W-:Y:S05]  /*1120*/  BRA.U !UP2, `(.L_x_18) ;  /* 0x000000010ad47547 */ /* 0x000fea000b800000 */
[----:B------:R-:W1:Y:S01]  /*1130*/  LDCU.128 UR12, c[0x0][0xb10] ;  /* 0x00016200ff0c77ac */ /* 0x000e620008000c00 */
[----:B------:R-:W2:Y:S01]  /*1140*/  LDCU UR6, c[0x0][0x370] ;  /* 0x00006e00ff0677ac */ /* 0x000ea20008000800 */
[----:B------:R-:W3:Y:S01]  /*1150*/  LDCU UR5, c[0x0][0x374] ;  /* 0x00006e80ff0577ac */ /* 0x000ee20008000800 */
[----:B------:R-:W4:Y:S01]  /*1160*/  LDCU UR27, c[0x0][0xb0c] ;  /* 0x00016180ff1b77ac */ /* 0x000f220008000800 */
[----:B------:R-:W4:Y:S01]  /*1170*/  LDCU UR4, c[0x0][0xb20] ;  /* 0x00016400ff0477ac */ /* 0x000f220008000800 */
[----:B------:R-:W4:Y:S01]  /*1180*/  LDCU.64 UR8, c[0x0][0xb28] ;  /* 0x00016500ff0877ac */ /* 0x000f220008000a00 */
[----:B-1----:R-:W-:Y:S02]  /*1190*/  UISETP.NE.AND UP0, UPT, UR14, 0x1, UPT ;  /* 0x000000010e00788c */ /* 0x002fe4000bf05270 */
[----:B---3--:R-:W-:Y:S02]  /*11a0*/  UIMAD.WIDE.U32 UR10, UR5, UR15, URZ ;  /* 0x0000000f050a72a5 */ /* 0x008fe4000f8e00ff */
[----:B--2---:R-:W-:-:S02]  /*11b0*/  UIMAD.WIDE.U32 UR22, UR6, UR12, URZ ;  /* 0x0000000c061672a5 */ /* 0x004fc4000f8e00ff */
[----:B----4-:R-:W-:Y:S02]  /*11c0*/  UISETP.NE.AND UP1, UPT, UR27, 0x1, UPT ;  /* 0x000000011b00788c */ /* 0x010fe4000bf25270 */
[----:B------:R-:W-:Y:S01]  /*11d0*/  UISETP.NE.AND UP2, UPT, UR21, 0x1, UPT ;  /* 0x000000011500788c */ /* 0x000fe2000bf45270 */
[----:B------:R-:W-:Y:S02]  /*11e0*/  UMOV UR10, UR11 ;  /* 0x0000000b000a7c82 */ /* 0x000fe40008000000 */
[----:B------:R-:W-:Y:S01]  /*11f0*/  UMOV UR22, UR23 ;  /* 0x0000001700167c82 */ /* 0x000fe20008000000 */
[----:B------:R-:W-:Y:S02]  /*1200*/  @UP0 USHF.R.U32.HI UR5, URZ, UR4, UR10 ;  /* 0x00000004ff050299 */ /* 0x000fe4000801160a */
[----:B------:R-:W-:Y:S02]  /*1210*/  UIMAD.WIDE.U32 UR24, UR20, UR15, URZ ;  /* 0x0000000f141872a5 */ /* 0x000fe4000f8e00ff */
[----:B------:R-:W-:-:S02]  /*1220*/  UIMAD.WIDE.U32 UR10, UR5, UR8, URZ ;  /* 0x00000008050a72a5 */ /* 0x000fc4000f8e00ff */
[----:B------:R-:W-:Y:S02]  /*1230*/  @UP1 USHF.R.U32.HI UR6, URZ, UR13, UR22 ;  /* 0x0000000dff061299 */ /* 0x000fe40008011616 */
[----:B------:R-:W-:Y:S02]  /*1240*/  UIMAD.WIDE.U32 UR18, UR16, UR12, URZ ;  /* 0x0000000c101272a5 */ /* 0x000fe4000f8e00ff */
[----:B------:R-:W-:Y:S01]  /*1250*/  UIMAD.WIDE.U32 UR22, UR6, UR8, URZ ;  /* 0x00000008061672a5 */ /* 0x000fe2000f8e00ff */
[----:B------:R-:W-:Y:S01]  /*1260*/  UMOV UR24, UR25 ;  /* 0x0000001900187c82 */ /* 0x000fe20008000000 */
[----:B------:R-:W-:Y:S01]  /*1270*/  UMOV UR10, UR11 ;  /* 0x0000000b000a7c82 */ /* 0x000fe20008000000 */
[----:B------:R-:W-:Y:S02]  /*1280*/  USHF.R.U32.HI UR24, URZ, UR4, UR24 ;  /* 0x00000004ff187299 */ /* 0x000fe40008011618 */
[----:B------:R-:W-:Y:S02]  /*1290*/  @UP2 USHF.R.U32.HI UR5, URZ, UR9, UR10 ;  /* 0x00000009ff052299 */ /* 0x000fe4000801160a */
[----:B------:R-:W-:Y:S01]  /*12a0*/  UMOV UR7, UR23 ;  /* 0x0000001700077c82 */ /* 0x000fe20008000000 */
[----:B------:R-:W-:Y:S01]  /*12b0*/  UMOV UR18, UR19 ;  /* 0x0000001300127c82 */ /* 0x000fe20008000000 */
[----:B------:R-:W-:-:S02]  /*12c0*/  @UP2 USHF.R.U32.HI UR6, URZ, UR9, UR7 ;  /* 0x00000009ff062299 */ /* 0x000fc40008011607 */
[----:B------:R-:W-:Y:S02]  /*12d0*/  USHF.R.U32.HI UR13, URZ, UR13, UR18 ;  /* 0x0000000dff0d7299 */ /* 0x000fe40008011612 */
[----:B------:R-:W-:Y:S02]  /*12e0*/  USEL UR4, UR20, UR24, !UP0 ;  /* 0x0000001814047287 */ /* 0x000fe4000c000000 */
[----:B------:R-:W-:Y:S02]  /*12f0*/  UIMAD UR7, UR5, UR21, URZ ;  /* 0x00000015050772a4 */ /* 0x000fe4000f8e02ff */
[----:B------:R-:W-:Y:S02]  /*1300*/  USEL UR5, UR16, UR13, !UP1 ;  /* 0x0000000d10057287 */ /* 0x000fe4000c800000 */
[----:B------:R-:W-:Y:S02]  /*1310*/  UIMAD UR12, UR6, UR21, URZ ;  /* 0x00000015060c72a4 */ /* 0x000fe4000f8e02ff */
[----:B------:R-:W-:-:S02]  /*1320*/  UISETP.GE.AND UP0, UPT, UR4, UR7, UPT ;  /* 0x000000070400728c */ /* 0x000fc4000bf06270 */
[----:B------:R-:W-:Y:S02]  /*1330*/  UIMAD.WIDE.U32 UR10, UR4, UR8, URZ ;  /* 0x00000008040a72a5 */ /* 0x000fe4000f8e00ff */
[----:B------:R-:W-:Y:S02]  /*1340*/  UISETP.GE.OR UP0, UPT, UR5, UR12, UP0 ;  /* 0x0000000c0500728c */ /* 0x000fe40008706670 */
[----:B------:R-:W-:Y:S02]  /*1350*/  UIMAD.WIDE.U32 UR12, UR5, UR8, URZ ;  /* 0x00000008050c72a5 */ /* 0x000fe4000f8e00ff */
[----:B------:R-:W-:Y:S01]  /*1360*/  UIADD3 UR10, UPT, UPT, -UR4, URZ, URZ ;  /* 0x000000ff040a7290 */ /* 0x000fe2000fffe1ff */
[----:B------:R-:W-:Y:S01]  /*1370*/  UMOV UR8, UR11 ;  /* 0x0000000b00087c82 */ /* 0x000fe20008000000 */
[----:B------:R-:W-:Y:S02]  /*1380*/  UIADD3 UR11, UPT, UPT, -UR5, URZ, URZ ;  /* 0x000000ff050b7290 */ /* 0x000fe4000fffe1ff */
[----:B------:R-:W-:-:S03]  /*1390*/  USHF.R.U32.HI UR8, URZ, UR9, UR8 ;  /* 0x00000009ff087299 */ /* 0x000fc60008011608 */
[----:B------:R-:W-:Y:S01]  /*13a0*/  @!UP0 UMOV UR7, UR13 ;  /* 0x0000000d00078c82 */ /* 0x000fe20008000000 */
[----:B------:R-:W-:Y:S02]  /*13b0*/  UIMAD UR20, UR14, UR10, UR20 ;  /* 0x0000000a0e1472a4 */ /* 0x000fe4000f8e0214 */
[----:B------:R-:W-:Y:S02]  /*13c0*/  USEL UR8, UR4, UR8, !UP2 ;  /* 0x0000000804087287 */ /* 0x000fe4000d000000 */
[----:B------:R-:W-:Y:S02]  /*13d0*/  @!UP0 USHF.R.U32.HI UR7, URZ, UR9, UR7 ;  /* 0x00000009ff078299 */ /* 0x000fe40008011607 */
[----:B------:R-:W-:Y:S02]  /*13e0*/  UIADD3 UR9, UPT, UPT, -UR8, URZ, URZ ;  /* 0x000000ff08097290 */ /* 0x000fe4000fffe1ff */
[----:B------:R-:W-:Y:S02]  /*13f0*/  @!UP0 USEL UR7, UR5, UR7, !UP2 ;  /* 0x0000000705078287 */ /* 0x000fe4000d000000 */
[----:B------:R-:W-:-:S02]  /*1400*/  UIMAD UR9, UR21, UR9, UR4 ;  /* 0x00000009150972a4 */ /* 0x000fc4000f8e0204 */
[----:B------:R-:W-:Y:S02]  /*1410*/  @!UP0 UIADD3 UR8, UPT, UPT, UR8, -UR7, URZ ;  /* 0x8000000708088290 */ /* 0x000fe4000fffe0ff */
[----:B------:R-:W-:Y:S02]  /*1420*/  @!UP0 UIMAD UR6, UR9, UR6, UR7 ;  /* 0x00000006090682a4 */ /* 0x000fe4000f8e0207 */
[----:B------:R-:W-:Y:S02]  /*1430*/  @!UP0 UIMAD UR4, UR8, UR21, UR5 ;  /* 0x00000015080482a4 */ /* 0x000fe4000f8e0205 */
[----:B------:R-:W-:Y:S02]  /*1440*/  UIMAD UR16, UR27, UR11, UR16 ;  /* 0x0000000b1b1072a4 */ /* 0x000fe4000f8e0210 */
[----:B------:R-:W-:Y:S01]  /*1450*/  UIMAD UR20, UR4, UR14, UR20 ;  /* 0x0000000e041472a4 */ /* 0x000fe2000f8e0214 */
[----:B------:R-:W-:Y:S02]  /*1460*/  @!UP0 UMOV UR5, UR6 ;  /* 0x0000000600058c82 */ /* 0x000fe40008000000 */
[----:B------:R-:W-:-:S12]  /*1470*/  UIMAD UR16, UR5, UR27, UR16 ;  /* 0x0000001b051072a4 */ /* 0x000fd8000f8e0210 */
.L_x_18:
[----:B------:R-:W-:Y:S02]  /*1480*/  UISETP.NE.AND UP1, UPT, UR28, 0x1, UPT ;  /* 0x000000011c00788c */ /* 0x000fe4000bf25270 */
[----:B------:R-:W-:Y:S02]  /*1490*/  UISETP.NE.AND UP0, UPT, UR17, 0x2, UPT ;  /* 0x000000021100788c */ /* 0x000fe4000bf05270 */
[----:B------:R-:W-:-:S05]  /*14a0*/  ULOP3.LUT UR23, UR26, 0x400, URZ, 0xc0, !UPT ;  /* 0x000004001a177892 */ /* 0x000fca000f8ec0ff */
[----:B------:R-:W-:Y:S07]  /*14b0*/  BRA.U UP1, `(.L_x_19) ;  /* 0x0000000101447547 */ /* 0x000fee000b800000 */
[----:B------:R-:W1:Y:S01]  /*14c0*/  LDCU.128 UR8, c[0x0][0xb10] ;  /* 0x00016200ff0877ac */ /* 0x000e620008000c00 */
[----:B------:R-:W2:Y:S01]  /*14d0*/  LDCU UR12, c[0x0][0xb0c] ;  /* 0x00016180ff0c77ac */ /* 0x000ea20008000800 */
[----:B------:R-:W3:Y:S01]  /*14e0*/  LDCU UR13, c[0x0][0xb20] ;  /* 0x00016400ff0d77ac */ /* 0x000ee20008000800 */
[----:B-1----:R-:W-:Y:S02]  /*14f0*/  UIMAD.WIDE.U32 UR6, UR16, UR8, URZ ;  /* 0x00000008100672a5 */ /* 0x002fe4000f8e00ff */
[----:B------:R-:W-:Y:S02]  /*1500*/  UIMAD.WIDE.U32 UR4, UR20, UR11, URZ ;  /* 0x0000000b140472a5 */ /* 0x000fe4000f8e00ff */
[----:B--2---:R-:W-:Y:S02]  /*1510*/  UISETP.NE.AND UP2, UPT, UR12, 0x1, UPT ;  /* 0x000000010c00788c */ /* 0x004fe4000bf45270 */
[----:B------:R-:W-:Y:S01]  /*1520*/  UISETP.NE.AND UP1, UPT, UR10, 0x1, UPT ;  /* 0x000000010a00788c */ /* 0x000fe2000bf25270 */
[----:B------:R-:W-:-:S02]  /*1530*/  UMOV UR6, UR7 ;  /* 0x0000000700067c82 */ /* 0x000fc40008000000 */
[----:B------:R-:W-:Y:S01]  /*1540*/  UMOV UR4, UR5 ;  /* 0x0000000500047c82 */ /* 0x000fe20008000000 */
[----:B------:R-:W-:Y:S02]  /*1550*/  USHF.R.U32.HI UR6, URZ, UR9, UR6 ;  /* 0x00000009ff067299 */ /* 0x000fe40008011606 */
[----:B---3--:R-:W-:Y:S02]  /*1560*/  USHF.R.U32.HI UR4, URZ, UR13, UR4 ;  /* 0x0000000dff047299 */ /* 0x008fe40008011604 */
[----:B------:R-:W-:Y:S02]  /*1570*/  USEL UR5, UR16, UR6, !UP2 ;  /* 0x0000000610057287 */ /* 0x000fe4000d000000 */
[----:B------:R-:W-:-:S04]  /*1580*/  USEL UR4, UR20, UR4, !UP1 ;  /* 0x0000000414047287 */ /* 0x000fc8000c800000 */
[----:B------:R-:W-:Y:S02]  /*1590*/  UIADD3 UR6, UPT, UPT, UR5, -UR4, URZ ;  /* 0x8000000405067290 */ /* 0x000fe4000fffe0ff */
[----:B------:R-:W-:Y:S02]  /*15a0*/  UIADD3 UR4, UPT, UPT, -UR5, UR4, URZ ;  /* 0x0000000405047290 */ /* 0x000fe4000fffe1ff */
[----:B------:R-:W-:Y:S02]  /*15b0*/  UIMAD UR20, UR6, UR10, UR20 ;  /* 0x0000000a061472a4 */ /* 0x000fe4000f8e0214 */
[----:B------:R-:W-:-:S12]  /*15c0*/  UIMAD UR16, UR4, UR12, UR16 ;  /* 0x0000000c041072a4 */ /* 0x000fd8000f8e0210 */
.L_x_19:
[----:B------:R-:W-:Y:S05]  /*15d0*/  BRA.U !UP5, `(.L_x_20) ;  /* 0x000000010d0c7547 */ /* 0x000fea000b800000 */
[----:B------:R-:W-:Y:S01]  /*15e0*/  UCGABAR_WAIT ;  /* 0x0000000000007dc7 */ /* 0x000fe20008000000 */
[----:B------:R-:W-:Y:S01]  /*15f0*/  CCTL.IVALL ;  /* 0x00000000ff00798f */ /* 0x000fe20002000000 */
[----:B------:R-:W-:Y:S05]  /*1600*/  BRA `(.L_x_21) ;  /* 0x0000000000047947 */ /* 0x000fea0003800000 */
.L_x_20:
[----:B------:R-:W-:Y:S06]  /*1610*/  BAR.SYNC.DEFER_BLOCKING 0x0 ;  /* 0x0000000000007b1d */ /* 0x000fec0000010000 */
.L_x_21:
[----:B------:R-:W-:Y:S05]  /*1620*/  BRA.U UP0, `(.L_x_22) ;  /* 0x0000001100dc7547 */ /* 0x000fea000b800000 */
[----:B------:R-:W1:Y:S01]  /*1630*/  LDCU UR6, c[0x0][0x38c] ;  /* 0x00007180ff0677ac */ /* 0x000e620008000800 */
[----:B------:R-:W-:Y:S01]  /*1640*/  PLOP3.LUT P1, PT, PT, PT, UP3, 0x80, 0x8 ;  /* 0x000000000008781c */ /* 0x000fe20003f2f038 */
[----:B------:R-:W-:Y:S01]  /*1650*/  IMAD.MOV.U32 R12, RZ, RZ, 0x1 ;  /* 0x00000001ff0c7424 */ /* 0x000fe200078e00ff */
[----:B------:R-:W-:Y:S01]  /*1660*/  ISETP.EQ.OR P2, PT, R0, RZ, P3 ;  /* 0x000000ff0000720c */ /* 0x000fe20001f42670 */
[----:B------:R-:W-:Y:S01]  /*1670*/  UISETP.NE.AND UP1, UPT, UR17, URZ, UPT ;  /* 0x000000ff1100728c */ /* 0x000fe2000bf25270 */
[----:B------:R-:W-:Y:S02]  /*1680*/  PLOP3.LUT P1, PT, P1, PT, PT, 0x8, 0x80 ;  /* 0x000000000080781c */ /* 0x000fe40000f2e170 */
[----:B------:R-:W-:Y:S01]  /*1690*/  CS2R R10, SRZ ;  /* 0x00000000000a7805 */ /* 0x000fe2000001ff00 */
[----:B------:R-:W-:Y:S01]  /*16a0*/  IMAD.MOV.U32 R9, RZ, RZ, RZ ;  /* 0x000000ffff097224 */ /* 0x000fe200078e00ff */
[----:B------:R-:W2:Y:S01]  /*16b0*/  LDCU UR42, c[0x0][0x370] ;  /* 0x00006e00ff2a77ac */ /* 0x000ea20008000800 */
[----:B------:R-:W-:Y:S01]  /*16c0*/  IMAD.MOV.U32 R8, RZ, RZ, 0x1 ;  /* 0x00000001ff087424 */ /* 0x000fe200078e00ff */
[----:B------:R-:W-:Y:S01]  /*16d0*/  USEL UR29, UR46, 0x2, UP1 ;  /* 0x000000022e1d7887 */ /* 0x000fe20008800000 */
[----:B------:R-:W3:Y:S01]  /*16e0*/  LDCU.64 UR38, c[0x0][0x348] ;  /* 0x00006900ff2677ac */ /* 0x000ee20008000a00 */
[----:B-1----:R-:W-:-:S02]  /*16f0*/  UIADD3 UR5, UPT, UPT, UR6, 0x3f, URZ ;  /* 0x0000003f06057890 */ /* 0x002fc4000fffe0ff */
[----:B------:R-:W-:Y:S02]  /*1700*/  USHF.R.U32.HI UR47, URZ, 0x5, UR23 ;  /* 0x00000005ff2f7899 */ /* 0x000fe40008011617 */
[----:B------:R-:W-:Y:S02]  /*1710*/  USHF.R.S32.HI UR4, URZ, 0x1f, UR5 ;  /* 0x0000001fff047899 */ /* 0x000fe40008011405 */
[----:B------:R-:W-:Y:S02]  /*1720*/  UIADD3 UR48, UPT, UPT, UR6, 0x7e, URZ ;  /* 0x0000007e06307890 */ /* 0x000fe4000fffe0ff */
[----:B------:R-:W-:Y:S01]  /*1730*/  ULEA.HI UR4, UR4, UR5, URZ, 0x6 ;  /* 0x0000000504047291 */ /* 0x000fe2000f8f30ff */
[----:B------:R-:W1:Y:S03]  /*1740*/  LDCU UR41, c[0x0][0x374] ;  /* 0x00006e80ff2977ac */ /* 0x000e660008000800 */
[----:B------:R-:W-:-:S02]  /*1750*/  USHF.R.S32.HI UR44, URZ, 0x6, UR4 ;  /* 0x00000006ff2c7899 */ /* 0x000fc40008011404 */
[----:B------:R-:W-:Y:S02]  /*1760*/  UIADD3 UR4, UPT, UPT, UR6, -0x1, URZ ;  /* 0xffffffff06047890 */ /* 0x000fe4000fffe0ff */
[----:B------:R-:W-:Y:S02]  /*1770*/  UISETP.LT.U32.AND UP0, UPT, UR44, 0x2, UPT ;  /* 0x000000022c00788c */ /* 0x000fe4000bf01070 */
[----:B------:R-:W-:Y:S02]  /*1780*/  UISETP.GE.U32.AND UP2, UPT, UR4, -0x7f, UPT ;  /* 0xffffff810400788c */ /* 0x000fe4000bf46070 */
[----:B------:R-:W-:Y:S01]  /*1790*/  USEL UR43, UR44, 0x2, UP0 ;  /* 0x000000022c2b7887 */ /* 0x000fe20008000000 */
[----:B------:R-:W-:-:S03]  /*17a0*/  UMOV UR21, URZ ;  /* 0x000000ff00157c82 */ /* 0x000fc60008000000 */
[----:B------:R-:W-:Y:S02]  /*17b0*/  UIADD3 UR22, UPT, UPT, UR43, -0x1, URZ ;  /* 0xffffffff2b167890 */ /* 0x000fe4000fffe0ff */
[----:B------:R-:W-:-:S03]  /*17c0*/  UIADD3 UR46, UPT, UPT, UR44, -UR43, URZ ;  /* 0x8000002b2c2e7290 */ /* 0x000fc6000fffe0ff */
[----:B------:R-:W-:-:S04]  /*17d0*/  @UP2 UIADD3 UR22, UPT, UPT, UR43, URZ, URZ ;  /* 0x000000ff2b162290 */ /* 0x000fc8000fffe0ff */
[----:B-123--:R-:W-:-:S12]  /*17e0*/  UIADD3 UR22, UPT, UPT, UR22, 0x1, URZ ;  /* 0x0000000116167890 */ /* 0x00efd8000fffe0ff */
.L_x_42:
[----:B------:R-:W-:Y:S01]  /*17f0*/  UISETP.NE.AND UP0, UPT, UR52, URZ, UPT ;  /* 0x000000ff3400728c */ /* 0x000fe2000bf05270 */
[----:B-1----:R-:W1:Y:S08]  /*1800*/  S2UR UR52, SR_CgaCtaId ;  /* 0x00000000003479c3 */ /* 0x002e700000008800 */
[----:B------:R-:W-:Y:S05]  /*1810*/  BRA.U UP0, `(.L_x_23) ;  /* 0x0000000100347547 */ /* 0x000fea000b800000 */
[----:B------:R-:W2:Y:S01]  /*1820*/  S2R R0, SR_CgaCtaId ;  /* 0x0000000000007919 */ /* 0x000ea20000008800 */
[----:B------:R-:W-:Y:S02]  /*1830*/  MOV R3, 0x400 ;  /* 0x0000040000037802 */ /* 0x000fe40000000f00 */
[----:B------:R-:W-:Y:S02]  /*1840*/  SHF.L.U32 R2, R8, 0x1f, RZ ;  /* 0x0000001f08027819 */ /* 0x000fe400000006ff */
[----:B--2---:R-:W-:-:S05]  /*1850*/  LEA R0, R0, R3, 0x18 ;  /* 0x0000000300007211 */ /* 0x004fca00078ec0ff */
[----:B------:R-:W-:-:S04]  /*1860*/  IMAD R3, R9, 0x8, R0 ;  /* 0x0000000809037824 */ /* 0x000fc800078e0200 */
[----:B------:R-:W2:Y:S02]  /*1870*/  SYNCS.PHASECHK.TRANS64.TRYWAIT P0, [R3+URZ+0xe0], R2 ;  /* 0x0000e002030075a7 */ /* 0x000ea400080011ff */
[----:B--2---:R-:W-:Y:S05]  /*1880*/  @!P0 BRA `(.L_x_24) ;  /* 0x000000a0000c8947 */ /* 0x004fea0003800000 */
.L_x_172:
[----:B------:R-:W-:Y:S01]  /*1890*/  VIADD R9, R9, 0x1 ;  /* 0x0000000109097836 */ /* 0x000fe20000000000 */
[----:B------:R2:W-:Y:S04]  /*18a0*/  SYNCS.ARRIVE.TRANS64.A1T0 RZ, [R3+URZ+0xd0], RZ ;  /* 0x0000d0ff03ff79a7 */ /* 0x0005e800081000ff */
[----:B------:R-:W-:-:S04]  /*18b0*/  ISETP.NE.AND P0, PT, R9, 0x2, PT ;  /* 0x000000020900780c */ /* 0x000fc80003f05270 */
[----:B------:R-:W-:Y:S02]  /*18c0*/  SEL R9, R9, RZ, P0 ;  /* 0x000000ff09097207 */ /* 0x000fe40000000000 */
[----:B--2---:R-:W-:-:S04]  /*18d0*/  SEL R3, RZ, 0x1, P0 ;  /* 0x00000001ff037807 */ /* 0x004fc80000000000 */
[----:B------:R-:W-:-:S07]  /*18e0*/  LOP3.LUT R8, R8, R3, RZ, 0x3c, !PT ;  /* 0x0000000308087212 */ /* 0x000fce00078e3cff */
.L_x_23:
[----:B------:R-:W-:Y:S01]  /*18f0*/  UMOV UR13, 0x400 ;  /* 0x00000400000d7882 */ /* 0x000fe20000000000 */
[----:B------:R-:W-:Y:S01]  /*1900*/  SHF.L.U32 R0, R12, 0x1f, RZ ;  /* 0x0000001f0c007819 */ /* 0x000fe200000006ff */
[----:B-1----:R-:W-:Y:S02]  /*1910*/  ULEA UR13, UR52, UR13, 0x18 ;  /* 0x0000000d340d7291 */ /* 0x002fe4000f8ec0ff */
[----:B------:R-:W-:Y:S02]  /*1920*/  UISETP.GE.U32.AND UP0, UPT, UR48, 0x7f, UPT ;  /* 0x0000007f3000788c */ /* 0x000fe4000bf06070 */
[----:B------:R-:W-:Y:S02]  /*1930*/  ULEA UR4, UR21, UR13, 0x3 ;  /* 0x0000000d15047291 */ /* 0x000fe4000f8e18ff */
[----:B------:R-:W-:Y:S02]  /*1940*/  USHF.L.U32 UR19, UR20, 0x8, URZ ;  /* 0x0000000814137899 */ /* 0x000fe400080006ff */
[----:B------:R-:W-:Y:S01]  /*1950*/  ULEA UR35, UR16, UR47, 0x6 ;  /* 0x0000002f10237291 */ /* 0x000fe2000f8e30ff */
[----:B------:R-:W-:-:S04]  /*1960*/  UMOV UR14, URZ ;  /* 0x000000ff000e7c82 */ /* 0x000fc80008000000 */
[----:B------:R1:W2:Y:S01]  /*1970*/  SYNCS.PHASECHK.TRANS64.TRYWAIT P0, [UR4+0x10], R0 ;  /* 0x00001000ff0075a7 */ /* 0x0002a20008001104 */
[----:B------:R-:W-:Y:S06]  /*1980*/  BRA.U !UP0, `(.L_x_25) ;  /* 0x0000000108f07547 */ /* 0x000fec000b800000 */
[----:B------:R-:W-:Y:S01]  /*1990*/  UMOV UR15, URZ ;  /* 0x000000ff000f7c82 */ /* 0x000fe20008000000 */
[----:B------:R-:W-:-:S05]  /*19a0*/  UMOV UR4, UR21 ;  /* 0x0000001500047c82 */ /* 0x000fca0008000000 */
.L_x_31:
[----:B------:R-:W-:Y:S01]  /*19b0*/  ULEA UR33, UR4, UR13, 0x3 ;  /* 0x0000000d04217291 */ /* 0x000fe2000f8e18ff */
[----:B--2---:R-:W-:Y:S01]  /*19c0*/  @!P3 MOV R2, 0x14000 ;  /* 0x000140000002b802 */ /* 0x004fe20000000f00 */
[----:B--2-4-:R-:W-:Y:S10]  /*19d0*/  @P0 BRA `(.L_x_26) ;  /* 0x00000000000c0947 */ /* 0x014ff40003800000 */
[----:B------:R-:W-:-:S04]  /*19e0*/  SHF.L.U32 R3, R12, 0x1f, RZ ;  /* 0x0000001f0c037819 */ /* 0x000fc800000006ff */
[----:B------:R-:W2:Y:S02]  /*19f0*/  SYNCS.PHASECHK.TRANS64.TRYWAIT P0, [UR33+0x10], R3 ;  /* 0x00001003ff0075a7 */ /* 0x000ea40008001121 */
[----:B--2---:R-:W-:Y:S05]  /*1a00*/  @!P0 BRA `(.L_x_27) ;  /* 0x0000009c00c08947 */ /* 0x004fea0003800000 */
.L_x_26:
[----:B------:R2:W-:Y:S01]  /*1a10*/  @!P3 SYNCS.ARRIVE.TRANS64 RZ, [UR33], R2 ;  /* 0x00000002ffffb9a7 */ /* 0x0005e20008000021 */
[----:B------:R-:W-:-:S04]  /*1a20*/  ULOP3.LUT UR5, UR29, 0x2, URZ, 0xfc, !UPT ;  /* 0x000000021d057892 */ /* 0x000fc8000f8efcff */
[----:B------:R-:W-:-:S09]  /*1a30*/  UISETP.NE.AND UP0, UPT, UR5, 0x2, UPT ;  /* 0x000000020500788c */ /* 0x000fd2000bf05270 */
[----:B------:R-:W-:Y:S05]  /*1a40*/  BRA.U UP0, `(.L_x_28) ;  /* 0x0000000100047547 */ /* 0x000fea000b800000 */
[----:B------:R-:W-:Y:S05]  /*1a50*/  BPT.TRAP 0x1 ;  /* 0x000000040000795c */ /* 0x000fea0000300000 */
.L_x_28:
[----:B------:R-:W-:Y:S04]  /*1a60*/  BSSY.RECONVERGENT B0, `(.L_x_29) ;  /* 0x0000003000007945 */ /* 0x000fe80003800200 */
[----:B------:R-:W-:Y:S05]  /*1a70*/  @P2 BRA `(.L_x_30) ;  /* 0x0000000000042947 */ /* 0x000fea0003800000 */
[----:B------:R-:W-:Y:S05]  /*1a80*/  BPT.TRAP 0x1 ;  /* 0x000000040000795c */ /* 0x000fea0000300000 */
.L_x_30:
[----:B------:R-:W-:Y:S05]  /*1a90*/  BSYNC.RECONVERGENT B0 ;  /* 0x0000000000007941 */ /* 0x000fea0003800200 */
.L_x_29:
[----:B------:R-:W-:Y:S02]  /*1aa0*/  UIADD3 UR5, UPT, UPT, UR4, 0x1, URZ ;  /* 0x0000000104057890 */ /* 0x000fe4000fffe0ff */
[----:B------:R-:W-:Y:S02]  /*1ab0*/  ULEA UR24, UR4, UR23, 0xc ;  /* 0x0000001704187291 */ /* 0x000fe4000f8e60ff */
[----:B------:R-:W-:Y:S02]  /*1ac0*/  UISETP.NE.AND UP0, UPT, UR5, 0x2, UPT ;  /* 0x000000020500788c */ /* 0x000fe4000bf05270 */
[----:B------:R-:W-:Y:S02]  /*1ad0*/  ULEA UR8, UR4, UR13, 0x10 ;  /* 0x0000000d04087291 */ /* 0x000fe4000f8e80ff */
[----:B------:R-:W-:Y:S02]  /*1ae0*/  USEL UR6, URZ, 0x1, UP0 ;  /* 0x00000001ff067887 */ /* 0x000fe40008000000 */
[----:B------:R-:W-:-:S02]  /*1af0*/  USEL UR21, UR5, URZ, UP0 ;  /* 0x000000ff05157287 */ /* 0x000fc40008000000 */
[----:B------:R-:W-:Y:S02]  /*1b00*/  UIADD3 UR4, UP0, UPT, UR38, 0x180, URZ ;  /* 0x0000018026047890 */ /* 0x000fe4000ff1e0ff */
[----:B------:R-:W-:Y:S01]  /*1b10*/  ULEA UR5, UR21, UR13, 0x3 ;  /* 0x0000000d15057291 */ /* 0x000fe2000f8e18ff */
[----:B------:R-:W-:Y:S01]  /*1b20*/  LOP3.LUT R12, R12, UR6, RZ, 0x3c, !PT ;  /* 0x000000060c0c7c12 */ /* 0x000fe2000f8e3cff */
[----:B------:R-:W-:Y:S02]  /*1b30*/  USHF.L.U32 UR34, UR15, 0x6, URZ ;  /* 0x000000060f227899 */ /* 0x000fe400080006ff */
[----:B------:R-:W-:Y:S01]  /*1b40*/  UIADD3 UR6, UP1, UPT, UR38, 0x80, URZ ;  /* 0x0000008026067890 */ /* 0x000fe2000ff3e0ff */
[----:B-1----:R-:W-:Y:S01]  /*1b50*/  SHF.L.U32 R0, R12, 0x1f, RZ ;  /* 0x0000001f0c007819 */ /* 0x002fe200000006ff */
[----:B------:R-:W-:Y:S02]  /*1b60*/  ULEA UR24, UR24, UR13, 0x2 ;  /* 0x0000000d18187291 */ /* 0x000fe4000f8e10ff */
[----:B------:R-:W-:Y:S01]  /*1b70*/  UIADD3 UR15, UPT, UPT, UR15, 0x1, URZ ;  /* 0x000000010f0f7890 */ /* 0x000fe2000fffe0ff */
[----:B------:R3:W4:Y:S01]  /*1b80*/  SYNCS.PHASECHK.TRANS64.TRYWAIT P0, [UR5+0x10], R0 ;  /* 0x00001000ff0075a7 */ /* 0x0007220008001105 */
[----:B------:R-:W-:-:S02]  /*1b90*/  UIADD3.X UR5, UPT, UPT, URZ, UR39, URZ, UP0, !UPT ;  /* 0x00000027ff057290 */ /* 0x000fc400087fe4ff */
[----:B------:R-:W-:Y:S02]  /*1ba0*/  UIADD3.X UR7, UPT, UPT, URZ, UR39, URZ, UP1, !UPT ;  /* 0x00000027ff077290 */ /* 0x000fe40008ffe4ff */
[----:B------:R-:W-:Y:S02]  /*1bb0*/  UIADD3 UR32, UPT, UPT, UR24, 0x8800, URZ ;  /* 0x0000880018207890 */ /* 0x000fe4000fffe0ff */
[----:B------:R-:W-:Y:S02]  /*1bc0*/  UISETP.NE.AND UP0, UPT, UR15, UR22, UPT ;  /* 0x000000160f00728c */ /* 0x000fe4000bf05270 */
[----:B------:R-:W-:Y:S02]  /*1bd0*/  UIADD3 UR26, UPT, UPT, UR34, 0x20, URZ ;  /* 0x00000020221a7890 */ /* 0x000fe4000fffe0ff */
[----:B------:R-:W-:Y:S02]  /*1be0*/  UIADD3 UR24, UPT, UPT, UR24, 0xa800, URZ ;  /* 0x0000a80018187890 */ /* 0x000fe4000fffe0ff */
[----:B------:R-:W-:-:S02]  /*1bf0*/  UIADD3 UR16, UPT, UPT, UR8, 0x10800, URZ ;  /* 0x0001080008107890 */ /* 0x000fc4000fffe0ff */
[----:B------:R-:W-:Y:S01]  /*1c00*/  UIADD3 UR8, UPT, UPT, UR8, 0x18800, URZ ;  /* 0x0001880008087890 */ /* 0x000fe2000fffe0ff */
[----:B------:R-:W-:Y:S01]  /*1c10*/  UMOV UR10, 0x30000 ;  /* 0x00030000000a7882 */ /* 0x000fe20000000000 */
[----:B------:R-:W-:Y:S01]  /*1c20*/  UMOV UR30, 0x0 ;  /* 0x00000000001e7882 */ /* 0x000fe20000000000 */
[----:B------:R-:W-:Y:S01]  /*1c30*/  UMOV UR31, 0x10000000 ;  /* 0x10000000001f7882 */ /* 0x000fe20000000000 */
[----:B------:R-:W-:Y:S01]  /*1c40*/  UMOV UR25, UR33 ;  /* 0x0000002100197c82 */ /* 0x000fe20008000000 */
[----:B------:R-:W-:Y:S01]  /*1c50*/  UMOV UR27, UR35 ;  /* 0x00000023001b7c82 */ /* 0x000fe20008000000 */
[----:B------:R-:W-:Y:S01]  /*1c60*/  UMOV UR28, UR36 ;  /* 0x00000024001c7c82 */ /* 0x000fe20008000000 */
[----:B------:R-:W-:Y:S01]  /*1c70*/  UTMALDG.3D.MULTICAST [UR32], [UR6], UR10, desc[UR30] ;  /* 0x00001e20060073b4 */ /* 0x000fe2000801180a */
[----:B------:R-:W-:Y:S01]  /*1c80*/  UMOV UR17, UR33 ;  /* 0x0000002100117c82 */ /* 0x000fe20008000000 */
[----:B------:R-:W-:Y:S01]  /*1c90*/  UMOV UR20, UR36 ;  /* 0x0000002400147c82 */ /* 0x000fe20008000000 */
[----:B------:R-:W-:Y:S01]  /*1ca0*/  UMOV UR18, UR34 ;  /* 0x0000002200127c82 */ /* 0x000fe20008000000 */
[----:B------:R-:W-:Y:S01]  /*1cb0*/  UMOV UR11, UR19 ;  /* 0x00000013000b7c82 */ /* 0x000fe20008000000 */
[----:B------:R-:W-:Y:S01]  /*1cc0*/  UMOV UR12, UR36 ;  /* 0x00000024000c7c82 */ /* 0x000fe20008000000 */
[----:B------:R-:W-:Y:S01]  /*1cd0*/  UMOV UR9, UR33 ;  /* 0x0000002100097c82 */ /* 0x000fe20008000000 */
[----:B------:R-:W-:Y:S01]  /*1ce0*/  UMOV UR14, UR22 ;  /* 0x00000016000e7c82 */ /* 0x000fe20008000000 */
[----:B------:R1:W-:Y:S01]  /*1cf0*/  UTMALDG.3D.MULTICAST [UR24], [UR6], UR10, desc[UR30] ;  /* 0x00001e18060073b4 */ /* 0x0003e2000801180a */
[----:B------:R-:W-:Y:S01]  /*1d00*/  UTMALDG.3D [UR16], [UR4], desc[UR30] ;  /* 0x00001e10040075b4 */ /* 0x000fe20008011000 */
[----:B-1----:R-:W-:-:S02]  /*1d10*/  UMOV UR10, UR26 ;  /* 0x0000001a000a7c82 */ /* 0x002fc40008000000 */
[----:B------:R1:W-:Y:S02]  /*1d20*/  UTMALDG.3D [UR8], [UR4], desc[UR30] ;  /* 0x00001e08040075b4 */ /* 0x0003e40008011000 */
[----:B-1----:R-:W-:Y:S01]  /*1d30*/  UMOV UR4, UR21 ;  /* 0x0000001500047c82 */ /* 0x002fe20008000000 */
[----:B---3--:R-:W-:Y:S05]  /*1d40*/  BRA.U UP0, `(.L_x_31) ;  /* 0xfffffffd00187547 */ /* 0x008fea000b83ffff */
.L_x_25:
[----:B------:R-:W-:Y:S01]  /*1d50*/  ULEA UR4, UR21, UR13, 0x3 ;  /* 0x0000000d15047291 */ /* 0x000fe2000f8e18ff */
[----:B-1----:R-:W-:Y:S01]  /*1d60*/  SHF.L.U32 R0, R12, 0x1f, RZ ;  /* 0x0000001f0c007819 */ /* 0x002fe200000006ff */
[----:B------:R-:W-:Y:S01]  /*1d70*/  @!P1 SYNCS.ARRIVE.TRANS64.A1T0 RZ, [UR13+0x68], RZ ;  /* 0x000068ffffff99a7 */ /* 0x000fe2000810000d */
[----:B------:R-:W-:-:S06]  /*1d80*/  UISETP.GT.AND UP0, UPT, UR44, UR43, UPT ;  /* 0x0000002b2c00728c */ /* 0x000fcc000bf04270 */
[----:B--2-4-:R1:W2:Y:S03]  /*1d90*/  SYNCS.PHASECHK.TRANS64.TRYWAIT P0, [UR4+0x10], R0 ;  /* 0x00001000ff0075a7 */ /* 0x0142a60008001104 */
[----:B------:R-:W-:Y:S05]  /*1da0*/  BRA.U !UP0, `(.L_x_32) ;  /* 0x0000000108ec7547 */ /* 0x000fea000b800000 */
[----:B------:R-:W-:Y:S01]  /*1db0*/  UIADD3 UR15, UPT, UPT, UR46, UR14, URZ ;  /* 0x0000000e2e0f7290 */ /* 0x000fe2000fffe0ff */
[----:B------:R-:W-:-:S11]  /*1dc0*/  UMOV UR4, UR21 ;  /* 0x0000001500047c82 */ /* 0x000fd60008000000 */
.L_x_38:
[----:B------:R-:W-:Y:S01]  /*1dd0*/  ULEA UR33, UR4, UR13, 0x3 ;  /* 0x0000000d04217291 */ /* 0x000fe2000f8e18ff */
[----:B--2---:R-:W-:Y:S01]  /*1de0*/  @!P3 MOV R2, 0x14000 ;  /* 0x000140000002b802 */ /* 0x004fe20000000f00 */
[----:B--2-4-:R-:W-:Y:S10]  /*1df0*/  @P0 BRA `(.L_x_33) ;  /* 0x00000000000c0947 */ /* 0x014ff40003800000 */
[----:B------:R-:W-:-:S04]  /*1e00*/  SHF.L.U32 R3, R12, 0x1f, RZ ;  /* 0x0000001f0c037819 */ /* 0x000fc800000006ff */
[----:B------:R-:W2:Y:S02]  /*1e10*/  SYNCS.PHASECHK.TRANS64.TRYWAIT P0, [UR33+0x10], R3 ;  /* 0x00001003ff0075a7 */ /* 0x000ea40008001121 */
[----:B--2---:R-:W-:Y:S05]  /*1e20*/  @!P0 BRA `(.L_x_34) ;  /* 0x0000009800d08947 */ /* 0x004fea0003800000 */
.L_x_33:
[----:B------:R2:W-:Y:S01]  /*1e30*/  @!P3 SYNCS.ARRIVE.TRANS64 RZ, [UR33], R2 ;  /* 0x00000002ffffb9a7 */ /* 0x0005e20008000021 */
[----:B------:R-:W-:-:S04]  /*1e40*/  ULOP3.LUT UR5, UR29, 0x2, URZ, 0xfc, !UPT ;  /* 0x000000021d057892 */ /* 0x000fc8000f8efcff */
[----:B------:R-:W-:-:S09]  /*1e50*/  UISETP.NE.AND UP0, UPT, UR5, 0x2, UPT ;  /* 0x000000020500788c */ /* 0x000fd2000bf05270 */
[----:B------:R-:W-:Y:S05]  /*1e60*/  BRA.U UP0, `(.L_x_35) ;  /* 0x0000000100047547 */ /* 0x000fea000b800000 */
[----:B------:R-:W-:Y:S05]  /*1e70*/  BPT.TRAP 0x1 ;  /* 0x000000040000795c */ /* 0x000fea0000300000 */
.L_x_35:
[----:B------:R-:W-:Y:S04]  /*1e80*/  BSSY.RECONVERGENT B0, `(.L_x_36) ;  /* 0x0000003000007945 */ /* 0x000fe80003800200 */
[----:B------:R-:W-:Y:S05]  /*1e90*/  @P2 BRA `(.L_x_37) ;  /* 0x0000000000042947 */ /* 0x000fea0003800000 */
[----:B------:R-:W-:Y:S05]  /*1ea0*/  BPT.TRAP 0x1 ;  /* 0x000000040000795c */ /* 0x000fea0000300000 */
.L_x_37:
[----:B------:R-:W-:Y:S05]  /*1eb0*/  BSYNC.RECONVERGENT B0 ;  /* 0x0000000000007941 */ /* 0x000fea0003800200 */
.L_x_36:
        /* <DEDUP_REMOVED lines=42> */
.L_x_32:
[C---:B------:R-:W-:Y:S01]  /*2160*/  LEA R3, R11.reuse, UR13, 0x3 ;  /* 0x0000000d0b037c11 */ /* 0x040fe2000f8e18ff */
[----:B------:R-:W-:Y:S01]  /*2170*/  NOP ;  /* 0x0000000000007918 */ /* 0x000fe20000000000 */
[----:B-1----:R-:W-:Y:S02]  /*2180*/  SHF.L.U32 R0, R10, 0x1f, RZ ;  /* 0x0000001f0a007819 */ /* 0x002fe400000006ff */
[----:B------:R-:W-:Y:S02]  /*2190*/  LEA R5, R11, UR13, 0x4 ;  /* 0x0000000d0b057c11 */ /* 0x000fe4000f8e20ff */
[----:B--2-4-:R-:W1:Y:S02]  /*21a0*/  SYNCS.PHASECHK.TRANS64.TRYWAIT P0, [R3+URZ+0x70], R0 ;  /* 0x00007000030075a7 */ /* 0x014e6400080011ff */
[----:B-1----:R-:W-:Y:S05]  /*21b0*/  @!P0 BRA `(.L_x_39) ;  /* 0x0000009800048947 */ /* 0x002fea0003800000 */
.L_x_175:
[----:B------:R-:W2:Y:S01]  /*21c0*/  LDS.128 R4, [R5+0x100] ;  /* 0x0001000005047984 */ /* 0x000ea20000000c00 */
[----:B------:R-:W-:Y:S01]  /*21d0*/  UISETP.GE.AND UP0, UPT, UR45, 0x1, UPT ;  /* 0x000000012d00788c */ /* 0x000fe2000bf06270 */
[----:B------:R-:W-:Y:S01]  /*21e0*/  @!PT LDS RZ, [RZ] ;  /* 0x00000000fffff984 */ /* 0x000fe20000000800 */
[----:B------:R-:W-:Y:S01]  /*21f0*/  @!PT LDS RZ, [RZ] ;  /* 0x00000000fffff984 */ /* 0x000fe20000000800 */
[----:B------:R-:W-:Y:S01]  /*2200*/  @!PT LDS RZ, [RZ] ;  /* 0x00000000fffff984 */ /* 0x000fe20000000800 */
[----:B------:R-:W-:Y:S01]  /*2210*/  @!PT LDS RZ, [RZ] ;  /* 0x00000000fffff984 */ /* 0x000fe20000000800 */
[----:B------:R3:W-:Y:S06]  /*2220*/  MEMBAR.ALL.CTA ;  /* 0x0000000000007992 */ /* 0x0007ec0000008000 */
[----:B---3--:R-:W3:Y:S01]  /*2230*/  FENCE.VIEW.ASYNC.S ;  /* 0x00000000000073c6 */ /* 0x008ee20000000000 */
[----:B--2---:R-:W-:-:S13]  /*2240*/  LOP3.LUT P0, RZ, R6, 0x1, RZ, 0xc0, !PT ;  /* 0x0000000106ff7812 */ /* 0x004fda000780c0ff */
[----:B---3--:R-:W-:Y:S01]  /*2250*/  VOTEU.ANY UP1, P0 ;  /* 0x0000000000ff7886 */ /* 0x008fe20000020100 */
[----:B------:R-:W-:-:S13]  /*2260*/  PLOP3.LUT P0, PT, PT, PT, UP1, 0x80, 0x8 ;  /* 0x000000000008781c */ /* 0x000fda0003f0f018 */
[----:B-1----:R-:W-:Y:S02]  /*2270*/  @P0 LOP3.LUT R0, R5, 0xffff, RZ, 0xc0, !PT ;  /* 0x0000ffff05000812 */ /* 0x002fe400078ec0ff */
[----:B------:R-:W-:Y:S02]  /*2280*/  @P0 MOV R2, R4 ;  /* 0x0000000400020202 */ /* 0x000fe40000000f00 */
[----:B------:R-:W-:Y:S01]  /*2290*/  @P0 R2UR UR5, R0 ;  /* 0x00000000000502ca */ /* 0x000fe200000e0000 */
[----:B------:R-:W-:Y:S01]  /*22a0*/  VIADD R0, R3, 0x80 ;  /* 0x0000008003007836 */ /* 0x000fe20000000000 */
[----:B------:R-:W-:Y:S02]  /*22b0*/  @P0 SHF.R.U32.HI R4, RZ, 0x10, R5 ;  /* 0x00000010ff040819 */ /* 0x000fe40000011605 */
[----:B------:R-:W-:Y:S02]  /*22c0*/  @P0 R2UR UR6, R2 ;  /* 0x00000000020602ca */ /* 0x000fe400000e0000 */
[----:B------:R-:W-:-:S02]  /*22d0*/  PRMT R0, RZ, 0x654, R0 ;  /* 0x00000654ff007816 */ /* 0x000fc40000000000 */
[----:B------:R-:W-:Y:S02]  /*22e0*/  @P0 R2UR UR4, R4 ;  /* 0x00000000040402ca */ /* 0x000fe400000e0000 */
[----:B------:R1:W-:Y:S03]  /*22f0*/  SYNCS.ARRIVE.TRANS64.RED.A1T0 RZ, [R0+URZ], RZ ;  /* 0x000000ff00ff79a7 */ /* 0x0003e600081004ff */
[----:B------:R-:W-:-:S04]  /*2300*/  @UP1 UMOV UR37, UR5 ;  /* 0x0000000500251c82 */ /* 0x000fc80008000000 */
[----:B------:R-:W-:-:S04]  /*2310*/  @UP1 UMOV UR40, UR6 ;  /* 0x0000000600281c82 */ /* 0x000fc80008000000 */
[----:B------:R-:W-:Y:S01]  /*2320*/  @UP1 UMOV UR36, UR4 ;  /* 0x0000000400241c82 */ /* 0x000fe20008000000 */
[----:B------:R-:W-:Y:S05]  /*2330*/  BRA.U !UP0, `(.L_x_40) ;  /* 0x0000000108d47547 */ /* 0x000fea000b800000 */
[----:B------:R-:W2:Y:S01]  /*2340*/  LDCU.128 UR16, c[0x0][0xb10] ;  /* 0x00016200ff1077ac */ /* 0x000ea20008000c00 */
[----:B------:R-:W3:Y:S01]  /*2350*/  LDCU UR12, c[0x0][0xb20] ;  /* 0x00016400ff0c77ac */ /* 0x000ee20008000800 */
[----:B------:R-:W4:Y:S01]  /*2360*/  LDCU UR20, c[0x0][0xb0c] ;  /* 0x00016180ff1477ac */ /* 0x000f220008000800 */
[----:B------:R-:W1:Y:S01]  /*2370*/  LDCU.64 UR8, c[0x0][0xb28] ;  /* 0x00016500ff0877ac */ /* 0x000e620008000a00 */
[----:B------:R-:W-:Y:S02]  /*2380*/  UISETP.NE.AND UP3, UPT, UR45, 0x1, UPT ;  /* 0x000000012d00788c */ /* 0x000fe4000bf65270 */
[----:B--2---:R-:W-:Y:S02]  /*2390*/  UIMAD.WIDE.U32 UR6, UR41, UR19, URZ ;  /* 0x00000013290672a5 */ /* 0x004fe4000f8e00ff */
[----:B------:R-:W-:Y:S02]  /*23a0*/  UIMAD.WIDE.U32 UR4, UR42, UR16, URZ ;  /* 0x000000102a0472a5 */ /* 0x000fe4000f8e00ff */
[----:B------:R-:W-:-:S02]  /*23b0*/  UISETP.NE.AND UP0, UPT, UR18, 0x1, UPT ;  /* 0x000000011200788c */ /* 0x000fc4000bf05270 */
[----:B------:R-:W-:Y:S01]  /*23c0*/  UIMAD.WIDE.U32 UR24, UR37, UR19, URZ ;  /* 0x00000013251872a5 */ /* 0x000fe2000f8e00ff */
[----:B------:R-:W-:Y:S02]  /*23d0*/  UMOV UR6, UR7 ;  /* 0x0000000700067c82 */ /* 0x000fe40008000000 */
[----:B------:R-:W-:Y:S01]  /*23e0*/  UMOV UR4, UR5 ;  /* 0x0000000500047c82 */ /* 0x000fe20008000000 */
[----:B---3--:R-:W-:Y:S02]  /*23f0*/  USHF.R.U32.HI UR6, URZ, UR12, UR6 ;  /* 0x0000000cff067299 */ /* 0x008fe40008011606 */
[----:B----4-:R-:W-:Y:S02]  /*2400*/  UISETP.NE.AND UP2, UPT, UR20, 0x1, UPT ;  /* 0x000000011400788c */ /* 0x010fe4000bf45270 */
[----:B------:R-:W-:Y:S02]  /*2410*/  USHF.R.U32.HI UR4, URZ, UR17, UR4 ;  /* 0x00000011ff047299 */ /* 0x000fe40008011604 */
[----:B------:R-:W-:-:S02]  /*2420*/  USEL UR5, UR41, UR6, !UP0 ;  /* 0x0000000629057287 */ /* 0x000fc4000c000000 */
[----:B------:R-:W-:Y:S02]  /*2430*/  USEL UR6, UR42, UR4, !UP2 ;  /* 0x000000042a067287 */ /* 0x000fe4000d000000 */
[----:B-1----:R-:W-:Y:S01]  /*2440*/  UIMAD.WIDE.U32 UR10, UR5, UR8, URZ ;  /* 0x00000008050a72a5 */ /* 0x002fe2000f8e00ff */
[----:B------:R-:W-:Y:S01]  /*2450*/  UMOV UR4, UR25 ;  /* 0x0000001900047c82 */ /* 0x000fe20008000000 */
[----:B------:R-:W-:Y:S02]  /*2460*/  UIMAD.WIDE.U32 UR14, UR40, UR16, URZ ;  /* 0x00000010280e72a5 */ /* 0x000fe4000f8e00ff */
[----:B------:R-:W-:-:S03]  /*2470*/  UIMAD.WIDE.U32 UR24, UR6, UR8, URZ ;  /* 0x00000008061872a5 */ /* 0x000fc6000f8e00ff */
[----:B------:R-:W-:Y:S01]  /*2480*/  UMOV UR10, UR11 ;  /* 0x0000000b000a7c82 */ /* 0x000fe20008000000 */
[----:B------:R-:W-:Y:S02]  /*2490*/  USHF.R.U32.HI UR4, URZ, UR12, UR4 ;  /* 0x0000000cff047299 */ /* 0x000fe40008011604 */
[----:B------:R-:W-:Y:S01]  /*24a0*/  @UP3 USHF.R.U32.HI UR5, URZ, UR9, UR10 ;  /* 0x00000009ff053299 */ /* 0x000fe2000801160a */
[----:B------:R-:W-:Y:S01]  /*24b0*/  UMOV UR14, UR15 ;  /* 0x0000000f000e7c82 */ /* 0x000fe20008000000 */
[----:B------:R-:W-:Y:S01]  /*24c0*/  UMOV UR24, UR25 ;  /* 0x0000001900187c82 */ /* 0x000fe20008000000 */
[----:B------:R-:W-:Y:S02]  /*24d0*/  USHF.R.U32.HI UR17, URZ, UR17, UR14 ;  /* 0x00000011ff117299 */ /* 0x000fe4000801160e */
[----:B------:R-:W-:Y:S02]  /*24e0*/  USEL UR4, UR37, UR4, !UP0 ;  /* 0x0000000425047287 */ /* 0x000fe4000c000000 */
[----:B------:R-:W-:-:S02]  /*24f0*/  @UP3 USHF.R.U32.HI UR6, URZ, UR9, UR24 ;  /* 0x00000009ff063299 */ /* 0x000fc40008011618 */
[----:B------:R-:W-:Y:S02]  /*2500*/  UIMAD UR7, UR45, UR5, URZ ;  /* 0x000000052d0772a4 */ /* 0x000fe4000f8e02ff */
[----:B------:R-:W-:Y:S02]  /*2510*/  USEL UR5, UR40, UR17, !UP2 ;  /* 0x0000001128057287 */ /* 0x000fe4000d000000 */
[----:B------:R-:W-:Y:S02]  /*2520*/  UIMAD UR10, UR45, UR6, URZ ;  /* 0x000000062d0a72a4 */ /* 0x000fe4000f8e02ff */
[----:B------:R-:W-:Y:S02]  /*2530*/  UISETP.GE.AND UP0, UPT, UR4, UR7, UPT ;  /* 0x000000070400728c */ /* 0x000fe4000bf06270 */
[----:B------:R-:W-:Y:S02]  /*2540*/  UIMAD.WIDE.U32 UR14, UR4, UR8, URZ ;  /* 0x00000008040e72a5 */ /* 0x000fe4000f8e00ff */
[----:B------:R-:W-:-:S02]  /*2550*/  UISETP.GE.OR UP0, UPT, UR5, UR10, UP0 ;  /* 0x0000000a0500728c */ /* 0x000fc40008706670 */
        /* <DEDUP_REMOVED lines=19> */
.L_x_40:
[----:B------:R-:W2:Y:S02]  /*2690*/  LDCU UR4, c[0x0][0xb30] ;  /* 0x00016600ff0477ac */ /* 0x000ea40008000800 */
[----:B--2---:R-:W-:-:S09]  /*26a0*/  UISETP.NE.AND UP0, UPT, UR4, 0x1, UPT ;  /* 0x000000010400788c */ /* 0x004fd2000bf05270 */
[----:B------:R-:W-:Y:S05]  /*26b0*/  BRA.U UP0, `(.L_x_41) ;  /* 0x0000000100447547 */ /* 0x000fea000b800000 */
[----:B------:R-:W2:Y:S01]  /*26c0*/  LDCU.128 UR8, c[0x0][0xb10] ;  /* 0x00016200ff0877ac */ /* 0x000ea20008000c00 */
[----:B------:R-:W3:Y:S01]  /*26d0*/  LDCU UR12, c[0x0][0xb0c] ;  /* 0x00016180ff0c77ac */ /* 0x000ee20008000800 */
[----:B------:R-:W4:Y:S01]  /*26e0*/  LDCU UR14, c[0x0][0xb20] ;  /* 0x00016400ff0e77ac */ /* 0x000f220008000800 */
[----:B--2---:R-:W-:Y:S02]  /*26f0*/  UIMAD.WIDE.U32 UR6, UR40, UR8, URZ ;  /* 0x00000008280672a5 */ /* 0x004fe4000f8e00ff */
[----:B------:R-:W-:Y:S02]  /*2700*/  UIMAD.WIDE.U32 UR4, UR37, UR11, URZ ;  /* 0x0000000b250472a5 */ /* 0x000fe4000f8e00ff */
[----:B---3--:R-:W-:Y:S02]  /*2710*/  UISETP.NE.AND UP2, UPT, UR12, 0x1, UPT ;  /* 0x000000010c00788c */ /* 0x008fe4000bf45270 */
[----:B------:R-:W-:Y:S01]  /*2720*/  UISETP.NE.AND UP0, UPT, UR10, 0x1, UPT ;  /* 0x000000010a00788c */ /* 0x000fe2000bf05270 */
[----:B------:R-:W-:-:S02]  /*2730*/  UMOV UR6, UR7 ;  /* 0x0000000700067c82 */ /* 0x000fc40008000000 */
[----:B------:R-:W-:Y:S01]  /*2740*/  UMOV UR4, UR5 ;  /* 0x0000000500047c82 */ /* 0x000fe20008000000 */
[----:B------:R-:W-:Y:S02]  /*2750*/  USHF.R.U32.HI UR9, URZ, UR9, UR6 ;  /* 0x00000009ff097299 */ /* 0x000fe40008011606 */
[----:B----4-:R-:W-:Y:S02]  /*2760*/  USHF.R.U32.HI UR4, URZ, UR14, UR4 ;  /* 0x0000000eff047299 */ /* 0x010fe40008011604 */
[----:B------:R-:W-:Y:S02]  /*2770*/  USEL UR5, UR40, UR9, !UP2 ;  /* 0x0000000928057287 */ /* 0x000fe4000d000000 */
[----:B------:R-:W-:-:S04]  /*2780*/  USEL UR4, UR37, UR4, !UP0 ;  /* 0x0000000425047287 */ /* 0x000fc8000c000000 */
[----:B------:R-:W-:Y:S02]  /*2790*/  UIADD3 UR6, UPT, UPT, UR5, -UR4, URZ ;  /* 0x8000000405067290 */ /* 0x000fe4000fffe0ff */
[----:B------:R-:W-:Y:S02]  /*27a0*/  UIADD3 UR4, UPT, UPT, -UR5, UR4, URZ ;  /* 0x0000000405047290 */ /* 0x000fe4000fffe1ff */
[----:B------:R-:W-:Y:S02]  /*27b0*/  UIMAD UR37, UR6, UR10, UR37 ;  /* 0x0000000a062572a4 */ /* 0x000fe4000f8e0225 */
[----:B------:R-:W-:-:S12]  /*27c0*/  UIMAD UR40, UR4, UR12, UR40 ;  /* 0x0000000c042872a4 */ /* 0x000fd8000f8e0228 */
.L_x_41:
[----:B------:R-:W-:Y:S01]  /*27d0*/  VIADD R11, R11, 0x1 ;  /* 0x000000010b0b7836 */ /* 0x000fe20000000000 */
[----:B------:R-:W-:Y:S02]  /*27e0*/  R2UR UR5, R60 ;  /* 0x000000003c0572ca */ /* 0x000fe400000e0000 */
[----:B------:R-:W-:Y:S02]  /*27f0*/  R2UR UR4, R59 ;  /* 0x000000003b0472ca */ /* 0x000fe400000e0000 */
[C---:B------:R-:W-:Y:S02]  /*2800*/  ISETP.NE.AND P0, PT, R11.reuse, 0x2, PT ;  /* 0x000000020b00780c */ /* 0x040fe40003f05270 */
[----:B------:R-:W-:Y:S02]  /*2810*/  PLOP3.LUT P1, PT, PT, PT, PT, 0x80, 0x8 ;  /* 0x000000000008781c */ /* 0x000fe40003f2f070 */
[----:B------:R-:W-:Y:S02]  /*2820*/  SEL R3, RZ, 0x1, P0 ;  /* 0x00000001ff037807 */ /* 0x000fe40000000000 */
[----:B------:R-:W-:-:S02]  /*2830*/  SEL R11, R11, RZ, P0 ;  /* 0x000000ff0b0b7207 */ /* 0x000fc40000000000 */
[----:B------:R-:W-:Y:S01]  /*2840*/  LOP3.LUT R10, R10, R3, RZ, 0x3c, !PT ;  /* 0x000000030a0a7212 */ /* 0x000fe200078e3cff */
[----:B------:R-:W-:Y:S02]  /*2850*/  UIADD3 UR16, UPT, UPT, UR40, UR5, URZ ;  /* 0x0000000528107290 */ /* 0x000fe4000fffe0ff */
[----:B------:R-:W-:Y:S01]  /*2860*/  UIADD3 UR20, UPT, UPT, UR37, UR4, URZ ;  /* 0x0000000425147290 */ /* 0x000fe2000fffe0ff */
[----:B------:R-:W-:Y:S11]  /*2870*/  BRA.U UP1, `(.L_x_42) ;  /* 0xffffffed01dc7547 */ /* 0x000ff6000b83ffff */
[----:B------:R-:W-:Y:S01]  /*2880*/  UIADD3 UR13, UPT, UPT, UR13, 0x10, URZ ;  /* 0x000000100d0d7890 */ /* 0x000fe2000fffe0ff */
[----:B------:R-:W-:-:S03]  /*2890*/  SHF.L.U32 R3, R12, 0x1f, RZ ;  /* 0x0000001f0c037819 */ /* 0x000fc600000006ff */
[----:B------:R-:W-:-:S09]  /*28a0*/  ULEA UR4, UR21, UR13, 0x3 ;  /* 0x0000000d15047291 */ /* 0x000fd2000f8e18ff */
[----:B------:R-:W2:Y:S02]  /*28b0*/  SYNCS.PHASECHK.TRANS64.TRYWAIT P0, [UR4], R3 ;  /* 0x00000003ff0075a7 */ /* 0x000ea40008001104 */
[----:B--2---:R-:W-:Y:S05]  /*28c0*/  @!P0 BRA `(.L_x_43) ;  /* 0x0000009000548947 */ /* 0x004fea0003800000 */
.L_x_177:
[----:B------:R-:W-:-:S04]  /*28d0*/  UIADD3 UR4, UPT, UPT, UR21, 0x1, URZ ;  /* 0x0000000115047890 */ /* 0x000fc8000fffe0ff */
[----:B------:R-:W-:-:S04]  /*28e0*/  UISETP.NE.AND UP0, UPT, UR4, 0x2, UPT ;  /* 0x000000020400788c */ /* 0x000fc8000bf05270 */
[----:B------:R-:W-:Y:S02]  /*28f0*/  USEL UR5, URZ, 0x1, UP0 ;  /* 0x00000001ff057887 */ /* 0x000fe40008000000 */
[----:B------:R-:W-:-:S04]  /*2900*/  USEL UR4, UR4, URZ, UP0 ;  /* 0x000000ff04047287 */ /* 0x000fc80008000000 */
[----:B------:R-:W-:Y:S01]  /*2910*/  ULEA UR4, UR4, UR13, 0x3 ;  /* 0x0000000d04047291 */ /* 0x000fe2000f8e18ff */
[----:B-1----:R-:W-:-:S04]  /*2920*/  LOP3.LUT R3, R12, UR5, RZ, 0x3c, !PT ;  /* 0x000000050c037c12 */ /* 0x002fc8000f8e3cff */
[----:B------:R-:W-:Y:S01]  /*2930*/  SHF.L.U32 R3, R3, 0x1f, RZ ;  /* 0x0000001f03037819 */ /* 0x000fe200000006ff */
[----:B------:R-:W-:-:S07]  /*2940*/  IMAD.U32 R0, RZ, RZ, UR4 ;  /* 0x00000004ff007e24 */ /* 0x000fce000f8e00ff */
.L_x_44:
[----:B-1----:R1:W2:Y:S02]  /*2950*/  SYNCS.PHASECHK.TRANS64.TRYWAIT P0, [R0+URZ], R3 ;  /* 0x00000003000075a7 */ /* 0x0022a400080011ff */
[----:B--2---:R-:W-:Y:S05]  /*2960*/  @!P0 NANOSLEEP.SYNCS 0x989680 ;  /* 0x009896800000895d */ /* 0x004fea0003900000 */
[----:B------:R-:W2:Y:S02]  /*2970*/  @!P0 SYNCS.PHASECHK.TRANS64 P0, [R0+URZ], R3 ;  /* 0x00000003000085a7 */ /* 0x000ea400080010ff */
[----:B--2---:R-:W-:Y:S05]  /*2980*/  @P0 EXIT ;  /* 0x000000000000094d */ /* 0x004fea0003800000 */
[----:B------:R-:W-:Y:S05]  /*2990*/  BRA `(.L_x_44) ;  /* 0xfffffffc00ec7947 */ /* 0x000fea000383ffff */
.L_x_22:
[----:B------:R-:W-:-:S04]  /*29a0*/  UISETP.NE.AND UP0, UPT, UR52, URZ, UPT ;  /* 0x000000ff3400728c */ /* 0x000fc8000bf05270 */
[----:B------:R-:W-:-:S09]  /*29b0*/  UISETP.NE.OR UP0, UPT, UR17, 0x1, UP0 ;  /* 0x000000011100788c */ /* 0x000fd20008705670 */
[----:B------:R-:W-:Y:S05]  /*29c0*/  BRA.U UP0, `(.L_x_45) ;  /* 0x0000000500487547 */ /* 0x000fea000b800000 */
[----:B------:R-:W-:Y:S01]  /*29d0*/  ISETP.GE.U32.AND P2, PT, R0, 0x2, PT ;  /* 0x000000020000780c */ /* 0x000fe20003f46070 */
[----:B------:R-:W-:Y:S01]  /*29e0*/  IMAD.MOV.U32 R12, RZ, RZ, 0x1 ;  /* 0x00000001ff0c7424 */ /* 0x000fe200078e00ff */
[----:B------:R-:W-:Y:S02]  /*29f0*/  CS2R R10, SRZ ;  /* 0x00000000000a7805 */ /* 0x000fe4000001ff00 */
[----:B------:R-:W-:Y:S01]  /*2a00*/  CS2R R8, SRZ ;  /* 0x0000000000087805 */ /* 0x000fe2000001ff00 */
[----:B------:R-:W-:Y:S01]  /*2a10*/  UMOV UR6, 0x400 ;  /* 0x0000040000067882 */ /* 0x000fe20000000000 */
[----:B------:R-:W-:Y:S01]  /*2a20*/  UMOV UR5, URZ ;  /* 0x000000ff00057c82 */ /* 0x000fe20008000000 */
[----:B------:R-:W-:-:S12]  /*2a30*/  ULEA UR6, UR52, UR6, 0x18 ;  /* 0x0000000634067291 */ /* 0x000fd8000f8ec0ff */
.L_x_49:
[----:B------:R-:W-:Y:S02]  /*2a40*/  LEA R2, R8, UR6, 0x3 ;  /* 0x0000000608027c11 */ /* 0x000fe4000f8e18ff */
[----:B------:R-:W-:-:S03]  /*2a50*/  SHF.L.U32 R5, R9, 0x1f, RZ ;  /* 0x0000001f09057819 */ /* 0x000fc600000006ff */
[----:B------:R-:W-:Y:S01]  /*2a60*/  VIADD R4, R2, 0xe0 ;  /* 0x000000e002047836 */ /* 0x000fe20000000000 */
[----:B------:R-:W1:Y:S02]  /*2a70*/  SYNCS.PHASECHK.TRANS64.TRYWAIT P0, [R2+URZ+0xd0], R5 ;  /* 0x0000d005020075a7 */ /* 0x000e6400080011ff */
[----:B-1----:R-:W-:Y:S05]  /*2a80*/  @!P0 BRA `(.L_x_46) ;  /* 0x0000008c00fc8947 */ /* 0x002fea0003800000 */
.L_x_178:
[----:B------:R-:W-:Y:S01]  /*2a90*/  ULEA UR4, UR5, UR6, 0x3 ;  /* 0x0000000605047291 */ /* 0x000fe2000f8e18ff */
[----:B------:R-:W-:Y:S02]  /*2aa0*/  PRMT R4, RZ, 0x654, R4 ;  /* 0x00000654ff047816 */ /* 0x000fe40000000004 */
[----:B-1----:R-:W-:Y:S01]  /*2ab0*/  SHF.L.U32 R5, R12, 0x1f, RZ ;  /* 0x0000001f0c057819 */ /* 0x002fe200000006ff */
[----:B------:R-:W-:Y:S01]  /*2ac0*/  UIADD3 UR7, UPT, UPT, UR4, 0x70, URZ ;  /* 0x0000007004077890 */ /* 0x000fe2000fffe0ff */
[----:B------:R1:W-:Y:S05]  /*2ad0*/  SYNCS.ARRIVE.TRANS64.RED.A1T0 RZ, [R4+URZ], RZ ;  /* 0x000000ff04ff79a7 */ /* 0x0003ea00081004ff */
[----:B------:R-:W-:Y:S01]  /*2ae0*/  IMAD.U32 R7, RZ, RZ, UR7 ;  /* 0x00000007ff077e24 */ /* 0x000fe2000f8e00ff */
[----:B------:R-:W2:Y:S04]  /*2af0*/  SYNCS.PHASECHK.TRANS64.TRYWAIT P0, [UR4+0x80], R5 ;  /* 0x00008005ff0075a7 */ /* 0x000ea80008001104 */
[----:B------:R-:W-:Y:S01]  /*2b00*/  PRMT R6, R0, 0x654, R7 ;  /* 0x0000065400067816 */ /* 0x000fe20000000007 */
[----:B-1----:R-:W-:Y:S01]  /*2b10*/  @!P2 IMAD.MOV.U32 R4, RZ, RZ, 0x10 ;  /* 0x00000010ff04a424 */ /* 0x002fe200078e00ff */
[----:B--2---:R-:W-:Y:S06]  /*2b20*/  @!P0 BRA `(.L_x_47) ;  /* 0x0000008c00e88947 */ /* 0x004fec0003800000 */
.L_x_180:
[----:B------:R-:W-:Y:S01]  /*2b30*/  ULEA UR8, UR5, UR6, 0x4 ;  /* 0x0000000605087291 */ /* 0x000fe2000f8e20ff */
[----:B------:R-:W-:Y:S01]  /*2b40*/  SEL R3, R6, R3, !P2 ;  /* 0x0000000306037207 */ /* 0x000fe20005000000 */
[----:B------:R-:W-:Y:S01]  /*2b50*/  UIADD3 UR9, UPT, UPT, UR4, 0x70, URZ ;  /* 0x0000007004097890 */ /* 0x000fe2000fffe0ff */
[----:B-1----:R-:W-:Y:S01]  /*2b60*/  LEA R2, R11, UR6, 0x3 ;  /* 0x000000060b027c11 */ /* 0x002fe2000f8e18ff */
[----:B------:R-:W-:Y:S01]  /*2b70*/  UIADD3 UR8, UPT, UPT, UR8, 0x100, URZ ;  /* 0x0000010008087890 */ /* 0x000fe2000fffe0ff */
[----:B------:R-:W-:Y:S01]  /*2b80*/  SHF.L.U32 R5, R10, 0x1f, RZ ;  /* 0x0000001f0a057819 */ /* 0x000fe200000006ff */
[----:B------:R1:W-:Y:S01]  /*2b90*/  @!P2 SYNCS.ARRIVE.TRANS64.RED RZ, [R3+URZ], R4 ;  /* 0x0000000403ffa9a7 */ /* 0x0003e200080004ff */
[----:B------:R-:W-:Y:S01]  /*2ba0*/  UIADD3 UR4, UPT, UPT, UR5, 0x1, URZ ;  /* 0x0000000105047890 */ /* 0x000fe2000fffe0ff */
[----:B------:R-:W-:-:S03]  /*2bb0*/  VIADD R8, R8, 0x1 ;  /* 0x0000000108087836 */ /* 0x000fc60000000000 */
[----:B------:R-:W-:Y:S02]  /*2bc0*/  UISETP.NE.AND UP0, UPT, UR4, 0x2, UPT ;  /* 0x000000020400788c */ /* 0x000fe4000bf05270 */
[----:B------:R-:W-:Y:S06]  /*2bd0*/  UGETNEXTWORKID.BROADCAST [UR8], [UR9] ;  /* 0x00000000080073ca */ /* 0x000fec0008000100 */
[----:B------:R-:W-:Y:S01]  /*2be0*/  USEL UR7, URZ, 0x1, UP0 ;  /* 0x00000001ff077887 */ /* 0x000fe20008000000 */
[----:B------:R-:W-:Y:S01]  /*2bf0*/  ISETP.NE.AND P0, PT, R8, 0x2, PT ;  /* 0x000000020800780c */ /* 0x000fe20003f05270 */
[----:B------:R-:W-:Y:S01]  /*2c00*/  USEL UR5, UR4, URZ, UP0 ;  /* 0x000000ff04057287 */ /* 0x000fe20008000000 */
[----:B------:R-:W2:Y:S03]  /*2c10*/  SYNCS.PHASECHK.TRANS64.TRYWAIT P1, [R2+URZ+0x70], R5 ;  /* 0x00007005020075a7 */ /* 0x000ea600080211ff */
[----:B------:R-:W-:Y:S01]  /*2c20*/  LOP3.LUT R12, R12, UR7, RZ, 0x3c, !PT ;  /* 0x000000070c0c7c12 */ /* 0x000fe2000f8e3cff */
[----:B-12---:R-:W-:Y:S07]  /*2c30*/  @!P1 BRA `(.L_x_48) ;  /* 0x0000008c00bc9947 */ /* 0x006fee0003800000 */
.L_x_181:
[C---:B------:R-:W-:Y:S01]  /*2c40*/  LEA R4, R11.reuse, UR6, 0x4 ;  /* 0x000000060b047c11 */ /* 0x040fe2000f8e20ff */
[----:B-1----:R-:W-:Y:S01]  /*2c50*/  VIADD R2, R2, 0x80 ;  /* 0x0000008002027836 */ /* 0x002fe20000000000 */
[----:B------:R-:W-:Y:S01]  /*2c60*/  SEL R8, R8, RZ, P0 ;  /* 0x000000ff08087207 */ /* 0x000fe20000000000 */
[----:B------:R-:W-:-:S03]  /*2c70*/  VIADD R11, R11, 0x1 ;  /* 0x000000010b0b7836 */ /* 0x000fc60000000000 */
[----:B------:R-:W1:Y:S01]  /*2c80*/  LDS.128 R4, [R4+0x100] ;  /* 0x0001000004047984 */ /* 0x000e620000000c00 */
[----:B------:R-:W-:Y:S02]  /*2c90*/  PRMT R2, RZ, 0x654, R2 ;  /* 0x00000654ff027816 */ /* 0x000fe40000000002 */
[C---:B------:R-:W-:Y:S01]  /*2ca0*/  ISETP.NE.AND P1, PT, R11.reuse, 0x2, PT ;  /* 0x000000020b00780c */ /* 0x040fe20003f25270 */
[----:B------:R-:W-:Y:S01]  /*2cb0*/  @!PT LDS RZ, [RZ] ;  /* 0x00000000fffff984 */ /* 0x000fe20000000800 */
[----:B------:R-:W-:Y:S01]  /*2cc0*/  @!PT LDS RZ, [RZ] ;  /* 0x00000000fffff984 */ /* 0x000fe20000000800 */
[----:B------:R-:W-:Y:S01]  /*2cd0*/  @!PT LDS RZ, [RZ] ;  /* 0x00000000fffff984 */ /* 0x000fe20000000800 */
[----:B------:R-:W-:Y:S01]  /*2ce0*/  @!PT LDS RZ, [RZ] ;  /* 0x00000000fffff984 */ /* 0x000fe20000000800 */
[----:B------:R2:W-:Y:S06]  /*2cf0*/  MEMBAR.ALL.CTA ;  /* 0x0000000000007992 */ /* 0x0005ec0000008000 */
[----:B--2---:R-:W2:Y:S01]  /*2d00*/  FENCE.VIEW.ASYNC.S ;  /* 0x00000000000073c6 */ /* 0x004ea20000000000 */
[----:B------:R-:W-:Y:S01]  /*2d10*/  SEL R11, R11, RZ, P1 ;  /* 0x000000ff0b0b7207 */ /* 0x000fe20000800000 */
[----:B--2---:R2:W-:Y:S01]  /*2d20*/  SYNCS.ARRIVE.TRANS64.RED.A1T0 RZ, [R2+URZ], RZ ;  /* 0x000000ff02ff79a7 */ /* 0x0045e200081004ff */
[----:B-1----:R-:W-:-:S02]  /*2d30*/  LOP3.LUT P3, RZ, R6, 0x1, RZ, 0xc0, !PT ;  /* 0x0000000106ff7812 */ /* 0x002fc4000786c0ff */
[----:B------:R-:W-:-:S04]  /*2d40*/  SEL R5, RZ, 0x1, P1 ;  /* 0x00000001ff057807 */ /* 0x000fc80000800000 */
[----:B------:R-:W-:Y:S02]  /*2d50*/  LOP3.LUT R10, R10, R5, RZ, 0x3c, !PT ;  /* 0x000000050a0a7212 */ /* 0x000fe400078e3cff */
[----:B--2---:R-:W-:-:S04]  /*2d60*/  SEL R2, RZ, 0x1, P0 ;  /* 0x00000001ff027807 */ /* 0x004fc80000000000 */
[----:B------:R-:W-:Y:S01]  /*2d70*/  LOP3.LUT R9, R9, R2, RZ, 0x3c, !PT ;  /* 0x0000000209097212 */ /* 0x000fe200078e3cff */
[----:B------:R-:W-:Y:S06]  /*2d80*/  @P3 BRA `(.L_x_49) ;  /* 0xfffffffc002c3947 */ /* 0x000fec000383ffff */
[----:B------:R-:W-:Y:S01]  /*2d90*/  ULEA UR4, UR5, UR6, 0x3 ;  /* 0x0000000605047291 */ /* 0x000fe2000f8e18ff */
[----:B------:R-:W-:-:S08]  /*2da0*/  SHF.L.U32 R3, R12, 0x1f, RZ ;  /* 0x0000001f0c037819 */ /* 0x000fd000000006ff */
[----:B------:R-:W1:Y:S02]  /*2db0*/  SYNCS.PHASECHK.TRANS64 P0, [UR4+0x80], R3 ;  /* 0x00008003ff0075a7 */ /* 0x000e640008001004 */
[----:B-1----:R-:W-:Y:S05]  /*2dc0*/  @P0 BRA `(.L_x_50) ;  /* 0x0000000000080947 */ /* 0x002fea0003800000 */
[----:B------:R-:W1:Y:S02]  /*2dd0*/  SYNCS.PHASECHK.TRANS64.TRYWAIT P0, [UR4+0x80], R3 ;  /* 0x00008003ff0075a7 */ /* 0x000e640008001104 */
[----:B-1----:R-:W-:Y:S05]  /*2de0*/  @!P0 BRA `(.L_x_51) ;  /* 0x0000008c00648947 */ /* 0x002fea0003800000 */
.L_x_50:
[----:B------:R-:W-:-:S04]  /*2df0*/  UIADD3 UR7, UPT, UPT, UR5, 0x1, URZ ;  /* 0x0000000105077890 */ /* 0x000fc8000fffe0ff */
[----:B------:R-:W-:-:S04]  /*2e00*/  UISETP.NE.AND UP0, UPT, UR7, 0x2, UPT ;  /* 0x000000020700788c */ /* 0x000fc8000bf05270 */
[----:B------:R-:W-:Y:S02]  /*2e10*/  USEL UR8, URZ, 0x1, UP0 ;  /* 0x00000001ff087887 */ /* 0x000fe40008000000 */
[----:B------:R-:W-:-:S04]  /*2e20*/  USEL UR7, UR7, URZ, UP0 ;  /* 0x000000ff07077287 */ /* 0x000fc80008000000 */
[----:B------:R-:W-:Y:S01]  /*2e30*/  ULEA UR7, UR7, UR6, 0x3 ;  /* 0x0000000607077291 */ /* 0x000fe2000f8e18ff */
[----:B-1----:R-:W-:-:S04]  /*2e40*/  LOP3.LUT R3, R12, UR8, RZ, 0x3c, !PT ;  /* 0x000000080c037c12 */ /* 0x002fc8000f8e3cff */
[----:B------:R-:W-:-:S04]  /*2e50*/  SHF.L.U32 R0, R3, 0x1f, RZ ;  /* 0x0000001f03007819 */ /* 0x000fc800000006ff */
[----:B------:R-:W1:Y:S02]  /*2e60*/  SYNCS.PHASECHK.TRANS64 P0, [UR7+0x80], R0 ;  /* 0x00008000ff0075a7 */ /* 0x000e640008001007 */
[----:B-1----:R-:W-:Y:S05]  /*2e70*/  @P0 EXIT ;  /* 0x000000000000094d */ /* 0x002fea0003800000 */
[----:B------:R-:W-:Y:S02]  /*2e80*/  SHF.L.U32 R3, R3, 0x1f, RZ ;  /* 0x0000001f03037819 */ /* 0x000fe400000006ff */
[----:B------:R-:W-:-:S07]  /*2e90*/  MOV R0, UR7 ;  /* 0x0000000700007c02 */ /* 0x000fce0008000f00 */
.L_x_52:
[----:B-1----:R1:W2:Y:S02]  /*2ea0*/  SYNCS.PHASECHK.TRANS64.TRYWAIT P0, [R0+URZ+0x80], R3 ;  /* 0x00008003000075a7 */ /* 0x0022a400080011ff */
[----:B--2---:R-:W-:Y:S05]  /*2eb0*/  @!P0 NANOSLEEP.SYNCS 0x989680 ;  /* 0x009896800000895d */ /* 0x004fea0003900000 */
[----:B------:R-:W2:Y:S02]  /*2ec0*/  @!P0 SYNCS.PHASECHK.TRANS64 P0, [R0+URZ+0x80], R3 ;  /* 0x00008003000085a7 */ /* 0x000ea400080010ff */
[----:B--2---:R-:W-:Y:S05]  /*2ed0*/  @P0 EXIT ;  /* 0x000000000000094d */ /* 0x004fea0003800000 */
[----:B------:R-:W-:Y:S05]  /*2ee0*/  BRA `(.L_x_52) ;  /* 0xfffffffc00ec7947 */ /* 0x000fea000383ffff */
.L_x_45:
[----:B------:R-:W-:Y:S05]  /*2ef0*/  BRA.U UP4, `(.L_x_53) ;  /* 0x0000001104447547 */ /* 0x000fea000b800000 */
[----:B------:R-:W-:Y:S01]  /*2f00*/  UMOV UR4, 0x40 ;  /* 0x0000004000047882 */ /* 0x000fe20000000000 */
[----:B------:R-:W-:Y:S01]  /*2f10*/  NOP ;  /* 0x0000000000007918 */ /* 0x000fe20000000000 */
[----:B------:R-:W-:Y:S01]  /*2f20*/  ULEA UR5, UR52, UR4, 0x18 ;  /* 0x0000000434057291 */ /* 0x000fe2000f8ec0ff */
[----:B------:R-:W-:Y:S02]  /*2f30*/  UMOV UR6, 0x400 ;  /* 0x0000040000067882 */ /* 0x000fe40000000000 */
[----:B------:R-:W-:-:S06]  /*2f40*/  ULEA UR6, UR52, UR6, 0x18 ;  /* 0x0000000634067291 */ /* 0x000fcc000f8ec0ff */
[----:B------:R-:W1:Y:S02]  /*2f50*/  LDS.U8 R0, [UR5+0x1c] ;  /* 0x00001c05ff007984 */ /* 0x000e640008000000 */
[----:B-1----:R-:W-:-:S13]  /*2f60*/  ISETP.NE.AND P0, PT, R0, RZ, PT ;  /* 0x000000ff0000720c */ /* 0x002fda0003f05270 */
[----:B------:R-:W-:Y:S05]  /*2f70*/  @P0 BRA `(.L_x_54) ;  /* 0x0000000000580947 */ /* 0x000fea0003800000 */
[----:B------:R-:W-:-:S13]  /*2f80*/  ELECT P0, URZ, PT ;  /* 0x0000000000ff782f */ /* 0x000fda0003800000 */
[----:B------:R-:W-:Y:S05]  /*2f90*/  @!P0 BRA `(.L_x_55) ;  /* 0x0000000000608947 */ /* 0x000fea0003800000 */
[----:B------:R-:W-:Y:S01]  /*2fa0*/  UMOV UR4, 0x10 ;  /* 0x0000001000047882 */ /* 0x000fe20000000000 */
[----:B------:R-:W-:Y:S01]  /*2fb0*/  HFMA2 R0, -RZ, RZ, 0, 5.9604644775390625e-08 ;  /* 0x00000001ff007431 */ /* 0x000fe200000001ff */
[----:B------:R-:W-:-:S03]  /*2fc0*/  MOV R3, 0xffff ;  /* 0x0000ffff00037802 */ /* 0x000fc60000000f00 */
[----:B------:R-:W-:Y:S04]  /*2fd0*/  DEPBAR.LE SB1, 0x36 ;  /* 0x00009d800000791a */ /* 0x000fe80000000000 */
[----:B------:R-:W1:Y:S02]  /*2fe0*/  UTCATOMSWS.FIND_AND_SET.ALIGN UP0, UR4, UR4 ;  /* 0x00000004000475e3 */ /* 0x000e640008000800 */
[----:B-1----:R-:W-:Y:S01]  /*2ff0*/  MOV R4, UR4 ;  /* 0x0000000400047c02 */ /* 0x002fe20008000f00 */
[----:B------:R-:W-:Y:S06]  /*3000*/  BRA.U UP0, `(.L_x_56) ;  /* 0x0000000100187547 */ /* 0x000fec000b800000 */
.L_x_57:
[----:B------:R-:W-:Y:S05]  /*3010*/  NANOSLEEP 0x64 ;  /* 0x000000640000795d */ /* 0x000fea0003800000 */
[----:B------:R-:W-:-:S05]  /*3020*/  UMOV UR4, 0x10 ;  /* 0x0000001000047882 */ /* 0x000fca0000000000 */
[----:B------:R-:W-:Y:S04]  /*3030*/  DEPBAR.LE SB1, 0x36 ;  /* 0x00009d800000791a */ /* 0x000fe80000000000 */
[----:B------:R-:W1:Y:S02]  /*3040*/  UTCATOMSWS.FIND_AND_SET.ALIGN UP0, UR4, UR4 ;  /* 0x00000004000475e3 */ /* 0x000e640008000800 */
[----:B-1----:R-:W-:Y:S01]  /*3050*/  MOV R4, UR4 ;  /* 0x0000000400047c02 */ /* 0x002fe20008000f00 */
[----:B------:R-:W-:Y:S05]  /*3060*/  BRA.U !UP0, `(.L_x_57) ;  /* 0xfffffffd08e87547 */ /* 0x000fea000b83ffff */
.L_x_56:
[-C--:B------:R-:W-:Y:S02]  /*3070*/  SHF.L.U32 R3, R3, R4.reuse, RZ ;  /* 0x0000000403037219 */ /* 0x080fe400000006ff */
[----:B------:R-:W-:Y:S01]  /*3080*/  SHF.L.U32 R0, R0, R4, RZ ;  /* 0x0000000400007219 */ /* 0x000fe200000006ff */
[----:B------:R-:W-:Y:S02]  /*3090*/  IMAD.SHL.U32 R4, R4, 0x20, RZ ;  /* 0x0000002004047824 */ /* 0x000fe400078e00ff */
[----:B------:R1:W-:Y:S04]  /*30a0*/  ATOMS.OR RZ, [UR5+0x14], R3 ;  /* 0x00001403ffff798c */ /* 0x0003e8000b000005 */
[----:B------:R1:W-:Y:S04]  /*30b0*/  ATOMS.OR RZ, [UR5+0x18], R0 ;  /* 0x00001800ffff798c */ /* 0x0003e8000b000005 */
[----:B------:R1:W-:Y:S01]  /*30c0*/  STS [UR6+0x120], R4 ;  /* 0x00012004ff007988 */ /* 0x0003e20008000806 */
[----:B------:R-:W-:Y:S05]  /*30d0*/  BRA `(.L_x_55) ;  /* 0x0000000000107947 */ /* 0x000fea0003800000 */
.L_x_54:
[----:B------:R-:W-:Y:S02]  /*30e0*/  MOV R0, 0xffffffff ;  /* 0xffffffff00007802 */ /* 0x000fe40000000f00 */
[----:B------:R-:W-:-:S03]  /*30f0*/  MOV R4, 0x3120 ;  /* 0x0000312000047802 */ /* 0x000fc60000000f00 */
[----:B------:R1:W-:Y:S04]  /*3100*/  STS [UR6+0x120], R0 ;  /* 0x00012000ff007988 */ /* 0x0003e80008000806 */
[----:B-1---5:R-:W-:Y:S05]  /*3110*/  CALL.REL.NOINC `($__internal_1_$__cuda_sm10x_tcgen05_guardrail_trap_phase_invalid_during_alloc) ;  /* 0x0000009400607944 */ /* 0x022fea0003c00000 */
.L_x_55:
[----:B------:R-:W-:Y:S05]  /*3120*/  WARPSYNC.ALL ;  /* 0x0000000000007948 */ /* 0x000fea0003800000 */
[----:B------:R-:W2:Y:S01]  /*3130*/  S2UR UR4, SR_CgaCtaId ;  /* 0x00000000000479c3 */ /* 0x000ea20000008800 */
[----:B------:R-:W-:Y:S01]  /*3140*/  UMOV UR41, 0x400 ;  /* 0x0000040000297882 */ /* 0x000fe20000000000 */
[----:B------:R-:W-:-:S06]  /*3150*/  NOP ;  /* 0x0000000000007918 */ /* 0x000fcc0000000000 */
[----:B------:R-:W-:Y:S06]  /*3160*/  BAR.ARV 0x6, 0xa0 ;  /* 0x0182800000007b1d */ /* 0x000fec0000002000 */
[----:B------:R-:W3:Y:S01]  /*3170*/  LDCU UR6, c[0x0][0x38c] ;  /* 0x00007180ff0677ac */ /* 0x000ee20008000800 */
[----:B------:R-:W-:Y:S01]  /*3180*/  LOP3.LUT R2, R2, 0xffff, RZ, 0xc0, !PT ;  /* 0x0000ffff02027812 */ /* 0x000fe200078ec0ff */
[----:B------:R-:W-:Y:S01]  /*3190*/  IMAD.MOV.U32 R11, RZ, RZ, 0x1 ;  /* 0x00000001ff0b7424 */ /* 0x000fe200078e00ff */
[----:B------:R-:W-:Y:S01]  /*31a0*/  CS2R R8, SRZ ;  /* 0x0000000000087805 */ /* 0x000fe2000001ff00 */
[----:B------:R-:W4:Y:S01]  /*31b0*/  LDCU UR7, c[0x0][0x38c] ;  /* 0x00007180ff0777ac */ /* 0x000f220008000800 */
[----:B------:R-:W-:Y:S01]  /*31c0*/  R2UR UR42, R2 ;  /* 0x00000000022a72ca */ /* 0x000fe200000e0000 */
[----:B------:R-:W-:Y:S01]  /*31d0*/  IMAD.MOV.U32 R10, RZ, RZ, RZ ;  /* 0x000000ffff0a7224 */ /* 0x000fe200078e00ff */
[----:B------:R-:W-:Y:S01]  /*31e0*/  UMOV UR45, URZ ;  /* 0x000000ff002d7c82 */ /* 0x000fe20008000000 */
[----:B------:R-:W-:Y:S01]  /*31f0*/  UMOV UR39, URZ ;  /* 0x000000ff00277c82 */ /* 0x000fe20008000000 */
[----:B--2---:R-:W-:Y:S01]  /*3200*/  ULEA UR41, UR4, UR41, 0x18 ;  /* 0x0000002904297291 */ /* 0x004fe2000f8ec0ff */
[----:B------:R-:W-:Y:S01]  /*3210*/  UMOV UR62, 0x0 ;  /* 0x00000000003e7882 */ /* 0x000fe20000000000 */
[----:B------:R-:W-:-:S02]  /*3220*/  UMOV UR63, 0x4400910 ;  /* 0x04400910003f7882 */ /* 0x000fc40000000000 */
[----:B------:R-:W-:Y:S02]  /*3230*/  UIADD3 UR5, UPT, UPT, UR41, 0x8800, URZ ;  /* 0x0000880029057890 */ /* 0x000fe4000fffe0ff */
[----:B------:R-:W-:Y:S02]  /*3240*/  UIADD3 UR4, UPT, UPT, UR41, 0x10800, URZ ;  /* 0x0001080029047890 */ /* 0x000fe4000fffe0ff */
[----:B---3--:R-:W-:Y:S01]  /*3250*/  UIADD3 UR6, UPT, UPT, UR6, 0x3f, URZ ;  /* 0x0000003f06067890 */ /* 0x008fe2000fffe0ff */
[----:B-1----:R-:W1:Y:S01]  /*3260*/  LDS R0, [UR41+0x120] ;  /* 0x00012029ff007984 */ /* 0x002e620008000800 */
[----:B------:R-:W-:Y:S02]  /*3270*/  USHF.R.U32.HI UR5, URZ, 0x4, UR5 ;  /* 0x00000004ff057899 */ /* 0x000fe40008011605 */
[----:B------:R-:W-:Y:S02]  /*3280*/  USHF.R.S32.HI UR47, URZ, 0x1f, UR6 ;  /* 0x0000001fff2f7899 */ /* 0x000fe40008011406 */
[----:B------:R-:W-:-:S02]  /*3290*/  USHF.R.U32.HI UR4, URZ, 0x4, UR4 ;  /* 0x00000004ff047899 */ /* 0x000fc40008011604 */
[----:B------:R-:W-:Y:S02]  /*32a0*/  ULEA.HI UR47, UR47, UR6, URZ, 0x6 ;  /* 0x000000062f2f7291 */ /* 0x000fe4000f8f30ff */
[----:B------:R-:W-:Y:S02]  /*32b0*/  ULOP3.LUT UR5, UR5, 0x3fff, URZ, 0xc0, !UPT ;  /* 0x00003fff05057892 */ /* 0x000fe4000f8ec0ff */
[----:B------:R-:W-:Y:S02]  /*32c0*/  USHF.R.S32.HI UR47, URZ, 0x6, UR47 ;  /* 0x00000006ff2f7899 */ /* 0x000fe4000801142f */
[----:B------:R-:W-:Y:S02]  /*32d0*/  ULOP3.LUT UR4, UR4, 0x3fff, URZ, 0xc0, !UPT ;  /* 0x00003fff04047892 */ /* 0x000fe4000f8ec0ff */
[----:B------:R-:W-:Y:S01]  /*32e0*/  UISETP.LT.AND UP0, UPT, UR47, 0x1, UPT ;  /* 0x000000012f00788c */ /* 0x000fe2000bf01270 */
[----:B------:R-:W-:Y:S01]  /*32f0*/  UMOV UR60, 0x0 ;  /* 0x00000000003c7882 */ /* 0x000fe20000000000 */
[----:B------:R-:W-:-:S02]  /*3300*/  UMOV UR61, 0x4400910 ;  /* 0x04400910003d7882 */ /* 0x000fc40000000000 */
[----:B------:R-:W-:Y:S01]  /*3310*/  USEL UR64, UR47, 0x1, !UP0 ;  /* 0x000000012f407887 */ /* 0x000fe2000c000000 */
[----:B------:R-:W-:Y:S01]  /*3320*/  UMOV UR58, 0x0 ;  /* 0x00000000003a7882 */ /* 0x000fe20000000000 */
[----:B------:R-:W-:Y:S01]  /*3330*/  UMOV UR59, 0x4400910 ;  /* 0x04400910003b7882 */ /* 0x000fe20000000000 */
[----:B------:R-:W-:Y:S01]  /*3340*/  UMOV UR56, 0x0 ;  /* 0x0000000000387882 */ /* 0x000fe20000000000 */
[----:B------:R-:W-:Y:S01]  /*3350*/  UMOV UR57, 0x4400910 ;  /* 0x0440091000397882 */ /* 0x000fe20000000000 */
[----:B------:R-:W-:Y:S01]  /*3360*/  UMOV UR54, 0x0 ;  /* 0x0000000000367882 */ /* 0x000fe20000000000 */
[----:B------:R-:W-:Y:S01]  /*3370*/  UMOV UR55, 0x4400910 ;  /* 0x0440091000377882 */ /* 0x000fe20000000000 */
[----:B------:R-:W-:Y:S01]  /*3380*/  UMOV UR52, 0x0 ;  /* 0x0000000000347882 */ /* 0x000fe20000000000 */
[----:B------:R-:W-:Y:S01]  /*3390*/  UMOV UR53, 0x4400910 ;  /* 0x0440091000357882 */ /* 0x000fe20000000000 */
[----:B------:R-:W-:Y:S02]  /*33a0*/  ULOP3.LUT UR43, UR5, 0x10000, URZ, 0xfc, !UPT ;  /* 0x00010000052b7892 */ /* 0x000fe4000f8efcff */
[----:B------:R-:W-:-:S02]  /*33b0*/  ULOP3.LUT UR44, UR4, 0x10000, URZ, 0xfc, !UPT ;  /* 0x00010000042c7892 */ /* 0x000fc4000f8efcff */
[----:B------:R-:W-:Y:S02]  /*33c0*/  UIADD3 UR64, UPT, UPT, -UR64, URZ, URZ ;  /* 0x000000ff40407290 */ /* 0x000fe4000fffe1ff */
[----:B----4-:R-:W-:Y:S01]  /*33d0*/  UISETP.GE.AND UP4, UPT, UR7, 0x1, UPT ;  /* 0x000000010700788c */ /* 0x010fe2000bf86270 */
[----:B------:R-:W-:Y:S01]  /*33e0*/  UMOV UR50, 0x0 ;  /* 0x0000000000327882 */ /* 0x000fe20000000000 */
[----:B------:R-:W-:Y:S01]  /*33f0*/  UMOV UR51, 0x4400910 ;  /* 0x0440091000337882 */ /* 0x000fe20000000000 */
[----:B------:R-:W-:Y:S01]  /*3400*/  UMOV UR48, 0x0 ;  /* 0x0000000000307882 */ /* 0x000fe20000000000 */
[----:B-1----:R-:W-:Y:S01]  /*3410*/  R2UR UR65, R0 ;  /* 0x00000000004172ca */ /* 0x002fe200000e0000 */
[----:B------:R-:W-:-:S14]  /*3420*/  UMOV UR49, 0x4400910 ;  /* 0x0440091000317882 */ /* 0x000fdc0000000000 */
.L_x_64:
[----:B------:R-:W-:Y:S02]  /*3430*/  LEA R0, R10, UR41, 0x3 ;  /* 0x000000290a007c11 */ /* 0x000fe4000f8e18ff */
[----:B------:R-:W-:Y:S02]  /*3440*/  SHF.L.U32 R5, R9, 0x1f, RZ ;  /* 0x0000001f09057819 */ /* 0x000fe400000006ff */
[----:B------:R-:W-:Y:S01]  /*3450*/  PLOP3.LUT P0, PT, PT, PT, UP4, 0x80, 0x8 ;  /* 0x000000000008781c */ /* 0x000fe20003f0f048 */
[----:B------:R-:W-:Y:S01]  /*3460*/  VIADD R3, R0, 0x80 ;  /* 0x0000008000037836 */ /* 0x000fe20000000000 */
[----:B-1----:R-:W1:Y:S02]  /*3470*/  SYNCS.PHASECHK.TRANS64.TRYWAIT P1, [R0+URZ+0x70], R5 ;  /* 0x00007005000075a7 */ /* 0x002e6400080211ff */
[----:B-1-3--:R-:W-:Y:S09]  /*3480*/  @!P1 BRA `(.L_x_58) ;  /* 0x0000008400d49947 */ /* 0x00aff20003800000 */
.L_x_183:
[----:B------:R-:W-:Y:S01]  /*3490*/  LEA R4, R10, UR41, 0x4 ;  /* 0x000000290a047c11 */ /* 0x000fe2000f8e20ff */
[----:B------:R-:W-:Y:S01]  /*34a0*/  @UP4 ULEA UR4, UR39, UR41, 0x3 ;  /* 0x0000002927044291 */ /* 0x000fe2000f8e18ff */
[----:B------:R-:W-:Y:S01]  /*34b0*/  PLOP3.LUT P2, PT, PT, PT, PT, 0x80, 0x8 ;  /* 0x000000000008781c */ /* 0x000fe20003f4f070 */
[----:B------:R-:W-:Y:S01]  /*34c0*/  ULEA UR46, UR45, UR41, 0x3 ;  /* 0x000000292d2e7291 */ /* 0x000fe2000f8e18ff */
[----:B------:R-:W-:Y:S02]  /*34d0*/  PRMT R3, RZ, 0x654, R3 ;  /* 0x00000654ff037816 */ /* 0x000fe40000000003 */
[----:B-1----:R-:W1:Y:S01]  /*34e0*/  LDS.128 R4, [R4+0x100] ;  /* 0x0001000004047984 */ /* 0x002e620000000c00 */
[----:B------:R-:W-:Y:S02]  /*34f0*/  @P0 SHF.L.U32 R2, R8, 0x1f, RZ ;  /* 0x0000001f08020819 */ /* 0x000fe400000006ff */
[----:B------:R-:W-:Y:S01]  /*3500*/  SHF.L.U32 R0, R11, 0x1f, RZ ;  /* 0x0000001f0b007819 */ /* 0x000fe200000006ff */
[----:B------:R-:W-:Y:S01]  /*3510*/  @!PT LDS RZ, [RZ] ;  /* 0x00000000fffff984 */ /* 0x000fe20000000800 */
[----:B------:R-:W-:Y:S01]  /*3520*/  @!PT LDS RZ, [RZ] ;  /* 0x00000000fffff984 */ /* 0x000fe20000000800 */
[----:B------:R-:W-:Y:S01]  /*3530*/  @!PT LDS RZ, [RZ] ;  /* 0x00000000fffff984 */ /* 0x000fe20000000800 */
[----:B------:R-:W-:Y:S01]  /*3540*/  @!PT LDS RZ, [RZ] ;  /* 0x00000000fffff984 */ /* 0x000fe20000000800 */
[----:B------:R2:W-:Y:S06]  /*3550*/  MEMBAR.ALL.CTA ;  /* 0x0000000000007992 */ /* 0x0005ec0000008000 */
[----:B--2---:R-:W2:Y:S02]  /*3560*/  FENCE.VIEW.ASYNC.S ;  /* 0x00000000000073c6 */ /* 0x004ea40000000000 */
[----:B--2---:R2:W-:Y:S01]  /*3570*/  SYNCS.ARRIVE.TRANS64.RED.A1T0 RZ, [R3+URZ], RZ ;  /* 0x000000ff03ff79a7 */ /* 0x0045e200081004ff */
[----:B------:R2:W3:Y:S01]  /*3580*/  @P0 SYNCS.PHASECHK.TRANS64.TRYWAIT P2, [UR4], R2 ;  /* 0x00000002ff0005a7 */ /* 0x0004e20008041104 */
[----:B------:R-:W-:Y:S01]  /*3590*/  ULEA.HI UR4, UR45, UR45, URZ, 0x1 ;  /* 0x0000002d2d047291 */ /* 0x000fe2000f8f08ff */
[----:B-1----:R-:W-:-:S03]  /*35a0*/  LOP3.LUT P1, RZ, R6, 0x1, RZ, 0xc0, !PT ;  /* 0x0000000106ff7812 */ /* 0x002fc6000782c0ff */
[----:B------:R-:W-:Y:S02]  /*35b0*/  USHF.L.U32 UR5, UR4, 0x7, URZ ;  /* 0x0000000704057899 */ /* 0x000fe400080006ff */
[----:B------:R-:W-:Y:S02]  /*35c0*/  ULOP3.LUT UR36, UR4, 0xffe, URZ, 0xc0, !UPT ;  /* 0x00000ffe04247892 */ /* 0x000fe4000f8ec0ff */
[----:B------:R-:W-:Y:S02]  /*35d0*/  ULOP3.LUT UR4, UR5, 0xffffff00, URZ, 0xc0, !UPT ;  /* 0xffffff0005047892 */ /* 0x000fe4000f8ec0ff */
[----:B------:R-:W-:Y:S02]  /*35e0*/  UIADD3 UR36, UPT, UPT, -UR36, UR45, URZ ;  /* 0x0000002d24247290 */ /* 0x000fe4000fffe1ff */
[----:B------:R-:W-:Y:S01]  /*35f0*/  UIADD3 UR4, UPT, UPT, UR65, UR4, URZ ;  /* 0x0000000441047290 */ /* 0x000fe2000fffe0ff */
[----:B------:R-:W1:Y:S03]  /*3600*/  SYNCS.PHASECHK.TRANS64.TRYWAIT P0, [UR46+0xb0], R0 ;  /* 0x0000b000ff0075a7 */ /* 0x000e66000800112e */
[----:B------:R-:W-:Y:S01]  /*3610*/  ULEA UR36, UR36, UR4, 0x14 ;  /* 0x0000000424247291 */ /* 0x000fe2000f8ea0ff */
[----:B-123--:R-:W-:Y:S11]  /*3620*/  @!P0 BRA `(.L_x_59) ;  /* 0x0000008400808947 */ /* 0x00eff60003800000 */
.L_x_185:
[----:B------:R-:W-:Y:S01]  /*3630*/  IADD3 R10, PT, PT, R10, 0x1, RZ ;  /* 0x000000010a0a7810 */ /* 0x000fe20007ffe0ff */
[----:B------:R-:W-:Y:S06]  /*3640*/  BRA.U !UP4, `(.L_x_60) ;  /* 0x000000050c107547 */ /* 0x000fec000b800000 */
[----:B------:R-:W-:Y:S01]  /*3650*/  UPLOP3.LUT UP2, UPT, UPT, UPT, UPT, 0x40, 0x4 ;  /* 0x000000000004789c */ /* 0x000fe20003f4e870 */
[----:B------:R-:W-:Y:S01]  /*3660*/  UMOV UR38, UR64 ;  /* 0x0000004000267c82 */ /* 0x000fe20008000000 */
[----:B------:R-:W-:Y:S01]  /*3670*/  UMOV UR37, UR47 ;  /* 0x0000002f00257c82 */ /* 0x000fe20008000000 */
[----:B------:R-:W-:-:S08]  /*3680*/  UMOV UR5, UR39 ;  /* 0x0000002700057c82 */ /* 0x000fd00008000000 */
.L_x_63:
[----:B------:R-:W-:Y:S02]  /*3690*/  UIADD3 UR38, UPT, UPT, UR38, 0x1, URZ ;  /* 0x0000000126267890 */ /* 0x000fe4000fffe0ff */
[----:B------:R-:W-:Y:S02]  /*36a0*/  ULEA UR7, UR5, UR41, 0x3 ;  /* 0x0000002905077291 */ /* 0x000fe4000f8e18ff */
[----:B------:R-:W-:Y:S01]  /*36b0*/  UISETP.NE.AND UP3, UPT, UR38, URZ, UPT ;  /* 0x000000ff2600728c */ /* 0x000fe2000bf65270 */
[----:B--23--:R-:W-:Y:S10]  /*36c0*/  @P2 BRA `(.L_x_61) ;  /* 0x00000000000c2947 */ /* 0x00cff40003800000 */
[----:B-1----:R-:W-:Y:S04]  /*36d0*/  SHF.L.U32 R3, R8, 0x1f, RZ ;  /* 0x0000001f08037819 */ /* 0x002fe800000006ff */
[----:B------:R-:W1:Y:S02]  /*36e0*/  SYNCS.PHASECHK.TRANS64.TRYWAIT P0, [UR7], R3 ;  /* 0x00000003ff0075a7 */ /* 0x000e640008001107 */
[----:B-1----:R-:W-:Y:S05]  /*36f0*/  @!P0 BRA `(.L_x_62) ;  /* 0x0000008400648947 */ /* 0x002fea0003800000 */
.L_x_61:
[----:B------:R-:W-:Y:S01]  /*3700*/  UISETP.NE.AND UP0, UPT, UR37, 0x1, UPT ;  /* 0x000000012500788c */ /* 0x000fe2000bf05270 */
[----:B------:R-:W-:Y:S01]  /*3710*/  PLOP3.LUT P2, PT, PT, PT, PT, 0x80, 0x8 ;  /* 0x000000000008781c */ /* 0x000fe20003f4f070 */
[----:B------:R-:W-:Y:S02]  /*3720*/  UIADD3 UR4, UPT, UPT, UR5, 0x1, URZ ;  /* 0x0000000105047890 */ /* 0x000fe4000fffe0ff */
[----:B------:R-:W-:Y:S02]  /*3730*/  UIADD3 UR40, UPT, UPT, UR7, 0x10, URZ ;  /* 0x0000001007287890 */ /* 0x000fe4000fffe0ff */
[----:B------:R-:W-:Y:S01]  /*3740*/  UISETP.NE.AND UP1, UPT, UR4, 0x2, UPT ;  /* 0x000000020400788c */ /* 0x000fe2000bf25270 */
[----:B------:R-:W-:Y:S01]  /*3750*/  PLOP3.LUT P0, PT, PT, PT, UP0, 0x80, 0x8 ;  /* 0x000000000008781c */ /* 0x000fe20003f0f008 */
[----:B------:R-:W-:Y:S02]  /*3760*/  UIADD3 UR37, UPT, UPT, UR37, -0x1, URZ ;  /* 0xffffffff25257890 */ /* 0x000fe4000fffe0ff */
[----:B------:R-:W-:Y:S02]  /*3770*/  USEL UR6, URZ, 0x1, UP1 ;  /* 0x00000001ff067887 */ /* 0x000fe40008800000 */
[----:B------:R-:W-:Y:S01]  /*3780*/  USEL UR39, UR4, URZ, UP1 ;  /* 0x000000ff04277287 */ /* 0x000fe20008800000 */
[----:B------:R-:W-:Y:S01]  /*3790*/  UMOV UR7, 0x40004040 ;  /* 0x4000404000077882 */ /* 0x000fe20000000000 */
[----:B------:R-:W-:Y:S02]  /*37a0*/  UMOV UR35, 0x40004040 ;  /* 0x4000404000237882 */ /* 0x000fe40000000000 */
[----:B------:R-:W-:Y:S01]  /*37b0*/  @UP0 ULEA UR4, UR39, UR41, 0x3 ;  /* 0x0000002927040291 */ /* 0x000fe2000f8e18ff */
[----:B------:R-:W-:Y:S01]  /*37c0*/  LOP3.LUT R8, R8, UR6, RZ, 0x3c, !PT ;  /* 0x0000000608087c12 */ /* 0x000fe2000f8e3cff */
[----:B------:R-:W-:Y:S01]  /*37d0*/  ULEA UR6, UR5, UR44, 0xc ;  /* 0x0000002c05067291 */ /* 0x000fe2000f8e60ff */
[----:B------:R-:W-:Y:S02]  /*37e0*/  UMOV UR33, 0x40004040 ;  /* 0x4000404000217882 */ /* 0x000fe40000000000 */
[----:B-1----:R-:W-:Y:S01]  /*37f0*/  @P0 SHF.L.U32 R0, R8, 0x1f, RZ ;  /* 0x0000001f08000819 */ /* 0x002fe200000006ff */
[----:B------:R-:W-:Y:S02]  /*3800*/  UIADD3 UR34, UPT, UPT, UR6, 0x2, URZ ;  /* 0x0000000206227890 */ /* 0x000fe4000fffe0ff */
[----:B------:R-:W-:Y:S01]  /*3810*/  UIADD3 UR30, UPT, UPT, UR6, 0x4, URZ ;  /* 0x00000004061e7890 */ /* 0x000fe2000fffe0ff */
[----:B------:R2:W3:Y:S01]  /*3820*/  @P0 SYNCS.PHASECHK.TRANS64.TRYWAIT P2, [UR4], R0 ;  /* 0x00000000ff0005a7 */ /* 0x0004e20008041104 */
[----:B------:R-:W-:Y:S02]  /*3830*/  ULEA UR4, UR5, UR43, 0xa ;  /* 0x0000002b05047291 */ /* 0x000fe4000f8e50ff */
[----:B------:R-:W-:Y:S02]  /*3840*/  UIADD3 UR26, UPT, UPT, UR6, 0x6, URZ ;  /* 0x00000006061a7890 */ /* 0x000fe4000fffe0ff */
        /* <DEDUP_REMOVED lines=10> */
[----:B------:R-:W-:Y:S01]  /*38f0*/  UIADD3 UR8, UPT, UPT, UR4, 0x206, URZ ;  /* 0x0000020604087890 */ /* 0x000fe2000fffe0ff */
[----:B------:R-:W-:Y:S01]  /*3900*/  UMOV UR5, 0x40004040 ;  /* 0x4000404000057882 */ /* 0x000fe20000000000 */
[----:B------:R-:W-:Y:S01]  /*3910*/  UMOV UR31, 0x40004040 ;  /* 0x40004040001f7882 */ /* 0x000fe20000000000 */
[----:B------:R1:W-:Y:S01]  /*3920*/  UTCHMMA gdesc[UR4], gdesc[UR6], tmem[UR36], tmem[UR62], idesc[UR63], UP2 ;  /* 0x00ff3e06040075ea */ /* 0x0003e20009000024 */
[----:B------:R-:W-:Y:S01]  /*3930*/  UPLOP3.LUT UP2, UPT, UPT, UPT, UPT, 0x80, 0x8 ;  /* 0x000000000008789c */ /* 0x000fe20003f4f070 */
[----:B------:R2:W-:Y:S01]  /*3940*/  UTCHMMA gdesc[UR32], gdesc[UR34], tmem[UR36], tmem[UR60], idesc[UR61], UPT ;  /* 0x00ff3c22200075ea */ /* 0x0005e2000b800024 */
[----:B------:R-:W-:Y:S01]  /*3950*/  UMOV UR29, 0x40004040 ;  /* 0x40004040001d7882 */ /* 0x000fe20000000000 */
[----:B------:R-:W-:Y:S01]  /*3960*/  UMOV UR27, 0x40004040 ;  /* 0x40004040001b7882 */ /* 0x000fe20000000000 */
        /* <DEDUP_REMOVED lines=12> */
[----:B------:R-:W-:Y:S01]  /*3a30*/  UMOV UR9, 0x40004040 ;  /* 0x4000404000097882 */ /* 0x000fe20000000000 */
[----:B------:R2:W-:Y:S01]  /*3a40*/  UTCHMMA gdesc[UR12], gdesc[UR14], tmem[UR36], tmem[UR50], idesc[UR51], UPT ;  /* 0x00ff320e0c0075ea */ /* 0x0005e2000b800024 */
[----:B------:R2:W-:Y:S01]  /*3a50*/  UTCHMMA gdesc[UR8], gdesc[UR10], tmem[UR36], tmem[UR48], idesc[UR49], UPT ;  /* 0x00ff300a080075ea */ /* 0x0005e2000b800024 */
[----:B------:R2:W-:Y:S01]  /*3a60*/  UTCBAR.MULTICAST [UR40], URZ, UR42 ;  /* 0x000000ff280073e9 */ /* 0x0005e2000800082a */
[----:B-1----:R-:W-:Y:S01]  /*3a70*/  UMOV UR5, UR39 ;  /* 0x0000002700057c82 */ /* 0x002fe20008000000 */
[----:B------:R-:W-:Y:S05]  /*3a80*/  BRA.U UP3, `(.L_x_63) ;  /* 0xfffffffd03007547 */ /* 0x000fea000b83ffff */
.L_x_60:
[----:B------:R-:W-:Y:S01]  /*3a90*/  UIADD3 UR4, UPT, UPT, UR45, 0x1, URZ ;  /* 0x000000012d047890 */ /* 0x000fe2000fffe0ff */
[C---:B------:R-:W-:Y:S01]  /*3aa0*/  ISETP.NE.AND P0, PT, R10.reuse, 0x2, PT ;  /* 0x000000020a00780c */ /* 0x040fe20003f05270 */
[----:B------:R-:W-:Y:S02]  /*3ab0*/  UIADD3 UR5, UPT, UPT, UR46, 0x90, URZ ;  /* 0x000000902e057890 */ /* 0x000fe4000fffe0ff */
[----:B------:R-:W-:Y:S01]  /*3ac0*/  UISETP.NE.AND UP0, UPT, UR4, 0x4, UPT ;  /* 0x000000040400788c */ /* 0x000fe2000bf05270 */
[----:B-12---:R-:W-:Y:S02]  /*3ad0*/  SEL R0, RZ, 0x1, P0 ;  /* 0x00000001ff007807 */ /* 0x006fe40000000000 */
[----:B------:R-:W-:Y:S01]  /*3ae0*/  SEL R10, R10, RZ, P0 ;  /* 0x000000ff0a0a7207 */ /* 0x000fe20000000000 */
[----:B------:R-:W-:Y:S01]  /*3af0*/  USEL UR6, URZ, 0x1, UP0 ;  /* 0x00000001ff067887 */ /* 0x000fe20008000000 */
[----:B------:R-:W-:Y:S01]  /*3b00*/  LOP3.LUT R9, R9, R0, RZ, 0x3c, !PT ;  /* 0x0000000009097212 */ /* 0x000fe200078e3cff */
[----:B------:R-:W-:Y:S01]  /*3b10*/  USEL UR45, UR4, URZ, UP0 ;  /* 0x000000ff042d7287 */ /* 0x000fe20008000000 */
[----:B------:R1:W-:Y:S03]  /*3b20*/  UTCBAR [UR5], URZ ;  /* 0x000000ff050073e9 */ /* 0x0003e600080000ff */
[----:B------:R-:W-:Y:S01]  /*3b30*/  LOP3.LUT R11, R11, UR6, RZ, 0x3c, !PT ;  /* 0x000000060b0b7c12 */ /* 0x000fe2000f8e3cff */
[----:B------:R-:W-:Y:S07]  /*3b40*/  @P1 BRA `(.L_x_64) ;  /* 0xfffffff800381947 */ /* 0x000fee000383ffff */
[----:B------:R-:W2:Y:S01]  /*3b50*/  S2UR UR8, SR_CgaCtaId ;  /* 0x00000000000879c3 */ /* 0x000ea20000008800 */
[----:B------:R-:W-:Y:S01]  /*3b60*/  ELECT P0, URZ, PT ;  /* 0x0000000000ff782f */ /* 0x000fe20003800000 */
[----:B------:R-:W-:Y:S01]  /*3b70*/  IMAD.MOV.U32 R0, RZ, RZ, 0x1 ;  /* 0x00000001ff007424 */ /* 0x000fe200078e00ff */
[----:B------:R-:W-:Y:S01]  /*3b80*/  UIADD3 UR41, UPT, UPT, UR41, 0xb0, URZ ;  /* 0x000000b029297890 */ /* 0x000fe2000fffe0ff */
[----:B------:R-:W-:Y:S01]  /*3b90*/  SHF.L.U32 R3, R11, 0x1f, RZ ;  /* 0x0000001f0b037819 */ /* 0x000fe200000006ff */
[----:B------:R-:W-:-:S03]  /*3ba0*/  UMOV UR4, 0x40 ;  /* 0x0000004000047882 */ /* 0x000fc60000000000 */
[----:B------:R-:W-:Y:S01]  /*3bb0*/  UVIRTCOUNT.DEALLOC.SMPOOL 0x80 ;  /* 0x000000800000784c */ /* 0x000fe20000000000 */
[----:B--2---:R-:W-:Y:S02]  /*3bc0*/  ULEA UR8, UR8, UR4, 0x18 ;  /* 0x0000000408087291 */ /* 0x004fe4000f8ec0ff */
[----:B------:R-:W-:-:S07]  /*3bd0*/  ULEA UR4, UR45, UR41, 0x3 ;  /* 0x000000292d047291 */ /* 0x000fce000f8e18ff */
[----:B------:R2:W-:Y:S02]  /*3be0*/  @P0 STS.U8 [UR8+0x1c], R0 ;  /* 0x00001c00ff000988 */ /* 0x0005e40008000008 */
[----:B------:R-:W4:Y:S02]  /*3bf0*/  SYNCS.PHASECHK.TRANS64.TRYWAIT P0, [UR4], R3 ;  /* 0x00000003ff0075a7 */ /* 0x000f240008001104 */
[----:B--2-4-:R-:W-:Y:S05]  /*3c00*/  @!P0 BRA `(.L_x_65) ;  /* 0x0000008000388947 */ /* 0x014fea0003800000 */
.L_x_188:
[----:B------:R-:W-:-:S04]  /*3c10*/  UIADD3 UR4, UPT, UPT, UR45, 0x1, URZ ;  /* 0x000000012d047890 */ /* 0x000fc8000fffe0ff */
[----:B------:R-:W-:-:S04]  /*3c20*/  UISETP.NE.AND UP0, UPT, UR4, 0x4, UPT ;  /* 0x000000040400788c */ /* 0x000fc8000bf05270 */
[----:B------:R-:W-:Y:S02]  /*3c30*/  USEL UR6, URZ, 0x1, UP0 ;  /* 0x00000001ff067887 */ /* 0x000fe40008000000 */
[----:B------:R-:W-:-:S04]  /*3c40*/  USEL UR4, UR4, URZ, UP0 ;  /* 0x000000ff04047287 */ /* 0x000fc80008000000 */
[----:B-1----:R-:W-:Y:S01]  /*3c50*/  ULEA UR5, UR4, UR41, 0x3 ;  /* 0x0000002904057291 */ /* 0x002fe2000f8e18ff */
[----:B------:R-:W-:-:S04]  /*3c60*/  LOP3.LUT R2, R11, UR6, RZ, 0x3c, !PT ;  /* 0x000000060b027c12 */ /* 0x000fc8000f8e3cff */
[----:B--2---:R-:W-:-:S04]  /*3c70*/  SHF.L.U32 R3, R2, 0x1f, RZ ;  /* 0x0000001f02037819 */ /* 0x004fc800000006ff */
[----:B------:R-:W1:Y:S02]  /*3c80*/  SYNCS.PHASECHK.TRANS64.TRYWAIT P0, [UR5], R3 ;  /* 0x00000003ff0075a7 */ /* 0x000e640008001105 */
[----:B-1----:R-:W-:Y:S05]  /*3c90*/  @!P0 BRA `(.L_x_66) ;  /* 0x00000080002c8947 */ /* 0x002fea0003800000 */
.L_x_190:
[----:B------:R-:W-:-:S04]  /*3ca0*/  UIADD3 UR4, UPT, UPT, UR4, 0x1, URZ ;  /* 0x0000000104047890 */ /* 0x000fc8000fffe0ff */
[----:B------:R-:W-:-:S04]  /*3cb0*/  UISETP.NE.AND UP0, UPT, UR4, 0x4, UPT ;  /* 0x000000040400788c */ /* 0x000fc8000bf05270 */
[----:B------:R-:W-:Y:S02]  /*3cc0*/  USEL UR6, URZ, 0x1, UP0 ;  /* 0x00000001ff067887 */ /* 0x000fe40008000000 */
[----:B------:R-:W-:-:S04]  /*3cd0*/  USEL UR4, UR4, URZ, UP0 ;  /* 0x000000ff04047287 */ /* 0x000fc80008000000 */
[----:B------:R-:W-:Y:S01]  /*3ce0*/  ULEA UR5, UR4, UR41, 0x3 ;  /* 0x0000002904057291 */ /* 0x000fe2000f8e18ff */
[----:B------:R-:W-:-:S04]  /*3cf0*/  LOP3.LUT R2, R2, UR6, RZ, 0x3c, !PT ;  /* 0x0000000602027c12 */ /* 0x000fc8000f8e3cff */
[----:B-1----:R-:W-:-:S04]  /*3d00*/  SHF.L.U32 R3, R2, 0x1f, RZ ;  /* 0x0000001f02037819 */ /* 0x002fc800000006ff */
[----:B------:R-:W1:Y:S02]  /*3d10*/  SYNCS.PHASECHK.TRANS64.TRYWAIT P0, [UR5], R3 ;  /* 0x00000003ff0075a7 */ /* 0x000e640008001105 */
[----:B-1----:R-:W-:Y:S05]  /*3d20*/  @!P0 BRA `(.L_x_67) ;  /* 0x0000008000208947 */ /* 0x002fea0003800000 */
.L_x_192:
[----:B------:R-:W-:-:S04]  /*3d30*/  UIADD3 UR4, UPT, UPT, UR4, 0x1, URZ ;  /* 0x0000000104047890 */ /* 0x000fc8000fffe0ff */
[----:B------:R-:W-:-:S04]  /*3d40*/  UISETP.NE.AND UP0, UPT, UR4, 0x4, UPT ;  /* 0x000000040400788c */ /* 0x000fc8000bf05270 */
[----:B------:R-:W-:Y:S02]  /*3d50*/  USEL UR5, URZ, 0x1, UP0 ;  /* 0x00000001ff057887 */ /* 0x000fe40008000000 */
[----:B------:R-:W-:-:S04]  /*3d60*/  USEL UR4, UR4, URZ, UP0 ;  /* 0x000000ff04047287 */ /* 0x000fc80008000000 */
[----:B------:R-:W-:Y:S01]  /*3d70*/  ULEA UR4, UR4, UR41, 0x3 ;  /* 0x0000002904047291 */ /* 0x000fe2000f8e18ff */
[----:B-1----:R-:W-:-:S04]  /*3d80*/  LOP3.LUT R3, R2, UR5, RZ, 0x3c, !PT ;  /* 0x0000000502037c12 */ /* 0x002fc8000f8e3cff */
[----:B------:R-:W-:-:S04]  /*3d90*/  SHF.L.U32 R3, R3, 0x1f, RZ ;  /* 0x0000001f03037819 */ /* 0x000fc800000006ff */
[----:B------:R-:W1:Y:S02]  /*3da0*/  SYNCS.PHASECHK.TRANS64.TRYWAIT P0, [UR4], R3 ;  /* 0x00000003ff0075a7 */ /* 0x000e640008001104 */
[----:B-1----:R-:W-:Y:S05]  /*3db0*/  @!P0 BRA `(.L_x_68) ;  /* 0x0000008000148947 */ /* 0x002fea0003800000 */
.L_x_194:
[----:B------:R-:W-:Y:S01]  /*3dc0*/  NOP ;  /* 0x0000000000007918 */ /* 0x000fe20000000000 */
[----:B-1----:R-:W1:Y:S01]  /*3dd0*/  LDS R0, [UR8+0x14] ;  /* 0x00001408ff007984 */ /* 0x002e620008000800 */
[----:B------:R-:W-:Y:S01]  /*3de0*/  ULOP3.LUT UR4, UR65, 0xffff, URZ, 0xc0, !UPT ;  /* 0x0000ffff41047892 */ /* 0x000fe2000f8ec0ff */
[----:B------:R-:W-:Y:S01]  /*3df0*/  UMOV UR5, 0xffff ;  /* 0x0000ffff00057882 */ /* 0x000fe20000000000 */
[----:B------:R-:W-:Y:S02]  /*3e00*/  UMOV UR6, 0x1 ;  /* 0x0000000100067882 */ /* 0x000fe40000000000 */
[----:B------:R-:W-:-:S04]  /*3e10*/  USHF.R.U32.HI UR4, URZ, 0x5, UR4 ;  /* 0x00000005ff047899 */ /* 0x000fc80008011604 */
[----:B------:R-:W-:Y:S02]  /*3e20*/  USHF.L.U32 UR5, UR5, UR4, URZ ;  /* 0x0000000405057299 */ /* 0x000fe400080006ff */
[----:B------:R-:W-:-:S04]  /*3e30*/  USHF.L.U32 UR4, UR6, UR4, URZ ;  /* 0x0000000406047299 */ /* 0x000fc800080006ff */
[----:B-1----:R-:W-:-:S04]  /*3e40*/  LOP3.LUT R0, R0, UR5, RZ, 0xc0, !PT ;  /* 0x0000000500007c12 */ /* 0x002fc8000f8ec0ff */
[----:B------:R-:W-:-:S13]  /*3e50*/  ISETP.NE.AND P0, PT, R0, UR5, PT ;  /* 0x0000000500007c0c */ /* 0x000fda000bf05270 */
[----:B------:R-:W-:Y:S05]  /*3e60*/  @P0 BRA `(.L_x_69) ;  /* 0x0000000000580947 */ /* 0x000fea0003800000 */
[----:B------:R-:W1:Y:S02]  /*3e70*/  LDS R0, [UR8+0x18] ;  /* 0x00001808ff007984 */ /* 0x000e640008000800 */
[----:B-1----:R-:W-:-:S04]  /*3e80*/  LOP3.LUT R0, R0, UR4, RZ, 0xc0, !PT ;  /* 0x0000000400007c12 */ /* 0x002fc8000f8ec0ff */
[----:B------:R-:W-:-:S13]  /*3e90*/  ISETP.NE.AND P0, PT, R0, UR4, PT ;  /* 0x0000000400007c0c */ /* 0x000fda000bf05270 */
[----:B------:R-:W-:Y:S05]  /*3ea0*/  @P0 BRA `(.L_x_70) ;  /* 0x00000000003c0947 */ /* 0x000fea0003800000 */
[----:B------:R-:W1:Y:S01]  /*3eb0*/  S2R R2, SR_LANEID ;  /* 0x0000000000027919 */ /* 0x000e620000000000 */
[----:B------:R-:W-:Y:S01]  /*3ec0*/  ULOP3.LUT UR5, URZ, UR5, URZ, 0x33, !UPT ;  /* 0x00000005ff057292 */ /* 0x000fe2000f8e33ff */
[----:B------:R-:W-:Y:S01]  /*3ed0*/  LOP3.LUT R4, RZ, UR4, RZ, 0x33, !PT ;  /* 0x00000004ff047c12 */ /* 0x000fe2000f8e33ff */
[----:B------:R-:W-:Y:S02]  /*3ee0*/  VOTEU.ANY UR4, UPT, PT ;  /* 0x0000000000047886 */ /* 0x000fe400038e0100 */
[----:B------:R-:W-:Y:S01]  /*3ef0*/  UFLO.U32 UR4, UR4 ;  /* 0x00000004000472bd */ /* 0x000fe200080e0000 */
[----:B------:R-:W2:Y:S01]  /*3f00*/  REDUX UR6, R4 ;  /* 0x00000000040673c4 */ /* 0x000ea20000000000 */
[----:B------:R-:W-:-:S06]  /*3f10*/  IMAD.U32 R0, RZ, RZ, UR5 ;  /* 0x00000005ff007e24 */ /* 0x000fcc000f8e00ff */
[----:B------:R4:W-:Y:S01]  /*3f20*/  UTCATOMSWS.AND URZ, UR5 ;  /* 0x0000000500ff79e3 */ /* 0x0009e20008000000 */
[----:B------:R-:W3:Y:S01]  /*3f30*/  REDUX UR7, R0 ;  /* 0x00000000000773c4 */ /* 0x000ee20000000000 */
[----:B-1----:R-:W-:Y:S01]  /*3f40*/  ISETP.EQ.U32.AND P0, PT, R2, UR4, PT ;  /* 0x0000000402007c0c */ /* 0x002fe2000bf02070 */
[----:B--2---:R-:W-:Y:S01]  /*3f50*/  IMAD.U32 R2, RZ, RZ, UR6 ;  /* 0x00000006ff027e24 */ /* 0x004fe2000f8e00ff */
[----:B---3--:R-:W-:-:S11]  /*3f60*/  MOV R3, UR7 ;  /* 0x0000000700037c02 */ /* 0x008fd60008000f00 */
[----:B------:R4:W-:Y:S04]  /*3f70*/  @P0 ATOMS.AND RZ, [UR8+0x14], R3 ;  /* 0x00001403ffff098c */ /* 0x0009e8000a800008 */
[----:B------:R4:W-:Y:S01]  /*3f80*/  @P0 ATOMS.AND RZ, [UR8+0x18], R2 ;  /* 0x00001802ffff098c */ /* 0x0009e2000a800008 */
[----:B------:R-:W-:Y:S05]  /*3f90*/  BRA `(.L_x_71) ;  /* 0x0000000000147947 */ /* 0x000fea0003800000 */
.L_x_70:
[----:B------:R-:W-:Y:S02]  /*3fa0*/  MOV R2, 0x3fc0 ;  /* 0x00003fc000027802 */ /* 0x000fe40000000f00 */
[----:B---3-5:R-:W-:Y:S05]  /*3fb0*/  CALL.REL.NOINC `($__internal_0_$__cuda_sm10x_tcgen05_guardrail_trap_col_being_dealloced_not_returned_by_alloc) ;  /* 0x0000008400ac7944 */ /* 0x028fea0003c00000 */
[----:B------:R-:W-:Y:S05]  /*3fc0*/  BRA `(.L_x_71) ;  /* 0x0000000000087947 */ /* 0x000fea0003800000 */
.L_x_69:
[----:B------:R-:W-:Y:S02]  /*3fd0*/  MOV R2, 0x3ff0 ;  /* 0x00003ff000027802 */ /* 0x000fe40000000f00 */
[----:B---3-5:R-:W-:Y:S05]  /*3fe0*/  CALL.REL.NOINC `($__internal_2_$__cuda_sm10x_tcgen05_guardrail_trap_unallocated_columns_being_dealloced) ;  /* 0x0000008400b87944 */ /* 0x028fea0003c00000 */
.L_x_71:
[----:B------:R-:W-:Y:S01]  /*3ff0*/  NOP ;  /* 0x0000000000007918 */ /* 0x000fe20000000000 */
[----:B----4-:R-:W-:Y:S05]  /*4000*/  EXIT ;  /* 0x000000000000794d */ /* 0x010fea0003800000 */
.L_x_53:
[----:B------:R-:W-:-:S09]  /*4010*/  UISETP.NE.OR UP0, UPT, UR17, 0x3, !UP3 ;  /* 0x000000031100788c */ /* 0x000fd2000df05670 */
[----:B------:R-:W-:Y:S05]  /*4020*/  BRA.U UP0, `(.L_x_72) ;  /* 0x0000001500d47547 */ /* 0x000fea000b800000 */
[----:B------:R-:W1:Y:S01]  /*4030*/  LDCU UR37, c[0x0][0x370] ;  /* 0x00006e00ff2577ac */ /* 0x000e620008000800 */
[----:B------:R-:W2:Y:S01]  /*4040*/  LDC.64 R16, c[0x0][0x348] ;  /* 0x0000d200ff107b82 */ /* 0x000ea20000000a00 */
[----:B------:R-:W-:Y:S01]  /*4050*/  HFMA2 R14, -RZ, RZ, 0, 0 ;  /* 0x00000000ff0e7431 */ /* 0x000fe200000001ff */
[----:B------:R-:W-:Y:S01]  /*4060*/  MOV R13, RZ ;  /* 0x000000ff000d7202 */ /* 0x000fe20000000f00 */
[----:B------:R-:W1:Y:S01]  /*4070*/  LDCU.128 UR48, c[0x0][0xb10] ;  /* 0x00016200ff3077ac */ /* 0x000e620008000c00 */
[----:B------:R-:W-:Y:S01]  /*4080*/  HFMA2 R7, -RZ, RZ, 0, 0.0078125 ;  /* 0x00002000ff077431 */ /* 0x000fe200000001ff */
[----:B------:R-:W3:Y:S03]  /*4090*/  LDCU UR31, c[0x0][0x374] ;  /* 0x00006e80ff1f77ac */ /* 0x000ee60008000800 */
[----:B------:R-:W4:Y:S01]  /*40a0*/  LDC.64 R2, c[0x0][0x888] ;  /* 0x00022200ff027b82 */ /* 0x000f220000000a00 */
[----:B------:R-:W3:Y:S01]  /*40b0*/  LDCU UR15, c[0x0][0xb0c] ;  /* 0x00016180ff0f77ac */ /* 0x000ee20008000800 */
[----:B------:R-:W2:Y:S06]  /*40c0*/  LDCU UR47, c[0x0][0xb20] ;  /* 0x00016400ff2f77ac */ /* 0x000eac0008000800 */
[----:B------:R-:W4:Y:S01]  /*40d0*/  LDC.64 R4, c[0x0][0x890] ;  /* 0x00022400ff047b82 */ /* 0x000f220000000a00 */
[----:B------:R-:W2:Y:S01]  /*40e0*/  LDCU UR4, c[0x0][0xb30] ;  /* 0x00016600ff0477ac */ /* 0x000ea20008000800 */
[----:B-1----:R-:W-:-:S02]  /*40f0*/  UIMAD.WIDE.U32 UR6, UR37, UR48, URZ ;  /* 0x00000030250672a5 */ /* 0x002fc4000f8e00ff */
[----:B---3--:R-:W-:Y:S01]  /*4100*/  UIMAD.WIDE.U32 UR8, UR31, UR51, URZ ;  /* 0x000000331f0872a5 */ /* 0x008fe2000f8e00ff */
[----:B------:R-:W-:Y:S01]  /*4110*/  UMOV UR21, 0x400 ;  /* 0x0000040000157882 */ /* 0x000fe20000000000 */
[----:B------:R-:W-:Y:S02]  /*4120*/  UPLOP3.LUT UP1, UPT, UPT, UPT, UPT, 0x40, 0x4 ;  /* 0x000000000004789c */ /* 0x000fe40003f2e870 */
[----:B------:R-:W-:Y:S01]  /*4130*/  ULEA UR21, UR52, UR21, 0x18 ;  /* 0x0000001534157291 */ /* 0x000fe2000f8ec0ff */
[----:B------:R-:W-:Y:S02]  /*4140*/  UMOV UR6, UR7 ;  /* 0x0000000700067c82 */ /* 0x000fe40008000000 */
[----:B------:R-:W-:Y:S01]  /*4150*/  UMOV UR38, UR9 ;  /* 0x0000000900267c82 */ /* 0x000fe20008000000 */
[----:B------:R-:W-:Y:S02]  /*4160*/  UISETP.GE.AND UP0, UPT, UR45, 0x1, UPT ;  /* 0x000000012d00788c */ /* 0x000fe4000bf06270 */
[----:B------:R-:W-:Y:S01]  /*4170*/  UISETP.NE.AND UP4, UPT, UR45, 0x1, UPT ;  /* 0x000000012d00788c */ /* 0x000fe2000bf85270 */
[----:B------:R-:W1:Y:S01]  /*4180*/  LDCU.64 UR22, c[0x0][0xb28] ;  /* 0x00016500ff1677ac */ /* 0x000e620008000a00 */
[----:B------:R-:W-:-:S02]  /*4190*/  UISETP.NE.AND UP6, UPT, UR15, 0x1, UPT ;  /* 0x000000010f00788c */ /* 0x000fc4000bfc5270 */
[----:B------:R-:W-:Y:S02]  /*41a0*/  UISETP.NE.AND UP5, UPT, UR50, 0x1, UPT ;  /* 0x000000013200788c */ /* 0x000fe4000bfa5270 */
[----:B------:R-:W-:Y:S02]  /*41b0*/  UIADD3 UR41, UPT, UPT, UR21, 0x20, URZ ;  /* 0x0000002015297890 */ /* 0x000fe4000fffe0ff */
[----:B------:R-:W-:Y:S02]  /*41c0*/  UIADD3 UR33, UPT, UPT, UR21, 0x28, URZ ;  /* 0x0000002815217890 */ /* 0x000fe4000fffe0ff */
[----:B------:R-:W-:Y:S02]  /*41d0*/  UIADD3 UR25, UPT, UPT, UR21, 0x30, URZ ;  /* 0x0000003015197890 */ /* 0x000fe4000fffe0ff */
[----:B------:R-:W-:Y:S02]  /*41e0*/  UIADD3 UR17, UPT, UPT, UR21, 0x38, URZ ;  /* 0x0000003815117890 */ /* 0x000fe4000fffe0ff */
[----:B------:R-:W-:-:S02]  /*41f0*/  USHF.R.U32.HI UR39, URZ, UR49, UR6 ;  /* 0x00000031ff277299 */ /* 0x000fc40008011606 */
[----:B--2---:R-:W-:Y:S02]  /*4200*/  USHF.R.U32.HI UR38, URZ, UR47, UR38 ;  /* 0x0000002fff267299 */ /* 0x004fe40008011626 */
[----:B------:R-:W-:-:S11]  /*4210*/  UISETP.NE.AND UP3, UPT, UR4, 0x1, UPT ;  /* 0x000000010400788c */ /* 0x000fd6000bf65270 */
.L_x_87:
[C---:B------:R-:W-:Y:S02]  /*4220*/  LEA R12, R14.reuse, UR21, 0x3 ;  /* 0x000000150e0c7c11 */ /* 0x040fe4000f8e18ff */
[----:B------:R-:W-:Y:S02]  /*4230*/  SHF.L.U32 R9, R13, 0x1f, RZ ;  /* 0x0000001f0d097819 */ /* 0x000fe400000006ff */
[----:B------:R-:W-:Y:S02]  /*4240*/  LEA R10, R14, UR21, 0x4 ;  /* 0x000000150e0a7c11 */ /* 0x000fe4000f8e20ff */
[----:B--2---:R-:W2:Y:S02]  /*4250*/  SYNCS.PHASECHK.TRANS64.TRYWAIT P0, [R12+URZ+0x70], R9 ;  /* 0x000070090c0075a7 */ /* 0x004ea400080011ff */
[----:B--2---:R-:W-:Y:S05]  /*4260*/  @!P0 BRA `(.L_x_73) ;  /* 0x0000007c00008947 */ /* 0x004fea0003800000 */
.L_x_195:
[----:B--2---:R-:W2:Y:S01]  /*4270*/  LDS.128 R8, [R10+0x100] ;  /* 0x000100000a087984 */ /* 0x004ea20000000c00 */
[----:B------:R-:W-:Y:S01]  /*4280*/  UISETP.GE.AND UP0, UPT, UR45, 0x1, UPT ;  /* 0x000000012d00788c */ /* 0x000fe2000bf06270 */
[----:B------:R-:W-:Y:S01]  /*4290*/  @!PT LDS RZ, [RZ] ;  /* 0x00000000fffff984 */ /* 0x000fe20000000800 */
[----:B------:R-:W-:Y:S01]  /*42a0*/  @!PT LDS RZ, [RZ] ;  /* 0x00000000fffff984 */ /* 0x000fe20000000800 */
[----:B------:R-:W-:Y:S01]  /*42b0*/  @!PT LDS RZ, [RZ] ;  /* 0x00000000fffff984 */ /* 0x000fe20000000800 */
[----:B------:R-:W-:Y:S01]  /*42c0*/  @!PT LDS RZ, [RZ] ;  /* 0x00000000fffff984 */ /* 0x000fe20000000800 */
[----:B------:R3:W-:Y:S06]  /*42d0*/  MEMBAR.ALL.CTA ;  /* 0x0000000000007992 */ /* 0x0007ec0000008000 */
[----:B---3--:R-:W3:Y:S01]  /*42e0*/  FENCE.VIEW.ASYNC.S ;  /* 0x00000000000073c6 */ /* 0x008ee20000000000 */
[----:B--2---:R-:W-:Y:S11]  /*42f0*/  LOP3.LUT P0, RZ, R10, 0x1, RZ, 0xc0, !PT ;  /* 0x000000010aff7812 */ /* 0x004ff6000780c0ff */
[----:B------:R-:W-:Y:S02]  /*4300*/  @!UPT UIADD3 URZ, UPT, UPT, URZ, URZ, URZ ;  /* 0x000000fffffff290 */ /* 0x000fe4000fffe0ff */
[----:B---3--:R-:W-:Y:S01]  /*4310*/  VOTEU.ANY UP2, P0 ;  /* 0x0000000000ff7886 */ /* 0x008fe20000040100 */
[----:B------:R-:W-:Y:S11]  /*4320*/  PLOP3.LUT P0, PT, PT, PT, UP2, 0x80, 0x8 ;  /* 0x000000000008781c */ /* 0x000ff60003f0f028 */
[----:B------:R-:W-:Y:S02]  /*4330*/  @!UPT UIADD3 URZ, UPT, UPT, URZ, URZ, URZ ;  /* 0x000000fffffff290 */ /* 0x000fe4000fffe0ff */
[----:B------:R-:W-:Y:S02]  /*4340*/  @P0 SHF.R.U32.HI R0, RZ, 0x10, R9 ;  /* 0x00000010ff000819 */ /* 0x000fe40000011609 */
[----:B------:R-:W-:Y:S02]  /*4350*/  @P0 MOV R6, R8 ;  /* 0x0000000800060202 */ /* 0x000fe40000000f00 */
[----:B------:R-:W-:Y:S01]  /*4360*/  @P0 R2UR UR4, R0 ;  /* 0x00000000000402ca */ /* 0x000fe200000e0000 */
[----:B------:R-:W-:Y:S01]  /*4370*/  VIADD R0, R12, 0x80 ;  /* 0x000000800c007836 */ /* 0x000fe20000000000 */
[----:B------:R-:W-:Y:S02]  /*4380*/  @P0 LOP3.LUT R8, R9, 0xffff, RZ, 0xc0, !PT ;  /* 0x0000ffff09080812 */ /* 0x000fe400078ec0ff */
[----:B------:R-:W-:Y:S02]  /*4390*/  @P0 R2UR UR6, R6 ;  /* 0x00000000060602ca */ /* 0x000fe400000e0000 */
[----:B------:R-:W-:Y:S02]  /*43a0*/  PRMT R0, RZ, 0x654, R0 ;  /* 0x00000654ff007816 */ /* 0x000fe40000000000 */
[----:B------:R-:W-:Y:S02]  /*43b0*/  @P0 R2UR UR5, R8 ;  /* 0x00000000080502ca */ /* 0x000fe400000e0000 */
[----:B------:R2:W-:Y:S03]  /*43c0*/  SYNCS.ARRIVE.TRANS64.RED.A1T0 RZ, [R0+URZ], RZ ;  /* 0x000000ff00ff79a7 */ /* 0x0005e600081004ff */
[----:B------:R-:W-:Y:S04]  /*43d0*/  @UP2 UMOV UR30, UR4 ;  /* 0x00000004001e2c82 */ /* 0x000fe80008000000 */
[----:B------:R-:W-:Y:S04]  /*43e0*/  @UP2 UMOV UR14, UR6 ;  /* 0x00000006000e2c82 */ /* 0x000fe80008000000 */
[----:B------:R-:W-:Y:S01]  /*43f0*/  @UP2 UMOV UR13, UR5 ;  /* 0x00000005000d2c82 */ /* 0x000fe20008000000 */
[----:B------:R-:W-:Y:S05]  /*4400*/  BRA.U !UP0, `(.L_x_74) ;  /* 0x0000000108a47547 */ /* 0x000fea000b800000 */
[----:B------:R-:W-:Y:S02]  /*4410*/  UIMAD.WIDE.U32 UR18, UR13, UR51, URZ ;  /* 0x000000330d1272a5 */ /* 0x000fe4000f8e00ff */
[----:B------:R-:W-:Y:S02]  /*4420*/  UIMAD.WIDE.U32 UR26, UR14, UR48, URZ ;  /* 0x000000300e1a72a5 */ /* 0x000fe4000f8e00ff */
[----:B------:R-:W-:Y:S02]  /*4430*/  USEL UR4, UR31, UR38, !UP5 ;  /* 0x000000261f047287 */ /* 0x000fe4000e800000 */
[----:B------:R-:W-:Y:S02]  /*4440*/  USEL UR7, UR37, UR39, !UP6 ;  /* 0x0000002725077287 */ /* 0x000fe4000f000000 */
[----:B-1----:R-:W-:Y:S02]  /*4450*/  UIMAD.WIDE.U32 UR8, UR4, UR22, URZ ;  /* 0x00000016040872a5 */ /* 0x002fe4000f8e00ff */
[----:B------:R-:W-:Y:S01]  /*4460*/  UIMAD.WIDE.U32 UR10, UR7, UR22, URZ ;  /* 0x00000016070a72a5 */ /* 0x000fe2000f8e00ff */
[----:B------:R-:W-:Y:S02]  /*4470*/  UMOV UR5, UR19 ;  /* 0x0000001300057c82 */ /* 0x000fe40008000000 */
[----:B------:R-:W-:Y:S03]  /*4480*/  USHF.R.U32.HI UR6, URZ, UR47, UR5 ;  /* 0x0000002fff067299 */ /* 0x000fe60008011605 */
[----:B------:R-:W-:Y:S01]  /*4490*/  UMOV UR5, UR27 ;  /* 0x0000001b00057c82 */ /* 0x000fe20008000000 */
[----:B------:R-:W-:Y:S02]  /*44a0*/  USEL UR6, UR13, UR6, !UP5 ;  /* 0x000000060d067287 */ /* 0x000fe4000e800000 */
[----:B------:R-:W-:Y:S03]  /*44b0*/  USHF.R.U32.HI UR12, URZ, UR49, UR5 ;  /* 0x00000031ff0c7299 */ /* 0x000fe60008011605 */
[----:B------:R-:W-:Y:S02]  /*44c0*/  UMOV UR5, UR9 ;  /* 0x0000000900057c82 */ /* 0x000fe40008000000 */
[----:B------:R-:W-:Y:S03]  /*44d0*/  @UP4 USHF.R.U32.HI UR4, URZ, UR23, UR5 ;  /* 0x00000017ff044299 */ /* 0x000fe60008011605 */
[----:B------:R-:W-:Y:S01]  /*44e0*/  UMOV UR5, UR11 ;  /* 0x0000000b00057c82 */ /* 0x000fe20008000000 */
[----:B------:R-:W-:Y:S02]  /*44f0*/  UIMAD UR4, UR45, UR4, URZ ;  /* 0x000000042d0472a4 */ /* 0x000fe4000f8e02ff */
[----:B------:R-:W-:Y:S02]  /*4500*/  @UP4 USHF.R.U32.HI UR7, URZ, UR23, UR5 ;  /* 0x00000017ff074299 */ /* 0x000fe40008011605 */
[----:B------:R-:W-:Y:S02]  /*4510*/  UIMAD.WIDE.U32 UR10, UR6, UR22, URZ ;  /* 0x00000016060a72a5 */ /* 0x000fe4000f8e00ff */
[----:B------:R-:W-:Y:S02]  /*4520*/  USEL UR5, UR14, UR12, !UP6 ;  /* 0x0000000c0e057287 */ /* 0x000fe4000f000000 */
[----:B------:R-:W-:Y:S02]  /*4530*/  UIMAD UR8, UR45, UR7, URZ ;  /* 0x000000072d0872a4 */ /* 0x000fe4000f8e02ff */
[----:B------:R-:W-:Y:S03]  /*4540*/  UISETP.GE.AND UP0, UPT, UR6, UR4, UPT ;  /* 0x000000040600728c */ /* 0x000fe6000bf06270 */
[----:B------:R-:W-:Y:S01]  /*4550*/  UMOV UR4, UR11 ;  /* 0x0000000b00047c82 */ /* 0x000fe20008000000 */
[----:B------:R-:W-:Y:S02]  /*4560*/  UISETP.GE.OR UP0, UPT, UR5, UR8, UP0 ;  /* 0x000000080500728c */ /* 0x000fe40008706670 */
[----:B------:R-:W-:Y:S02]  /*4570*/  USHF.R.U32.HI UR4, URZ, UR23, UR4 ;  /* 0x00000017ff047299 */ /* 0x000fe40008011604 */
[----:B------:R-:W-:Y:S02]  /*4580*/  UIMAD.WIDE.U32 UR8, UR5, UR22, URZ ;  /* 0x00000016050872a5 */ /* 0x000fe4000f8e00ff */
[----:B------:R-:W-:Y:S04]  /*4590*/  USEL UR10, UR6, UR4, !UP4 ;  /* 0x00000004060a7287 */ /* 0x000fe8000e000000 */
[----:B------:R-:W-:Y:S01]  /*45a0*/  UIADD3 UR11, UPT, UPT, -UR10, URZ, URZ ;  /* 0x000000ff0a0b7290 */ /* 0x000fe2000fffe1ff */
[----:B------:R-:W-:Y:S02]  /*45b0*/  @!UP0 UMOV UR4, UR9 ;  /* 0x0000000900048c82 */ /* 0x000fe40008000000 */
[----:B------:R-:W-:Y:S02]  /*45c0*/  @!UP0 USHF.R.U32.HI UR4, URZ, UR23, UR4 ;  /* 0x00000017ff048299 */ /* 0x000fe40008011604 */
[----:B------:R-:W-:Y:S02]  /*45d0*/  UIMAD UR8, UR45, UR11, UR6 ;  /* 0x0000000b2d0872a4 */ /* 0x000fe4000f8e0206 */
[----:B------:R-:W-:Y:S04]  /*45e0*/  @!UP0 USEL UR4, UR5, UR4, !UP4 ;  /* 0x0000000405048287 */ /* 0x000fe8000e000000 */
[----:B------:R-:W-:Y:S02]  /*45f0*/  @!UP0 UIMAD UR7, UR7, UR8, UR4 ;  /* 0x00000008070782a4 */ /* 0x000fe4000f8e0204 */
[----:B------:R-:W-:Y:S02]  /*4600*/  @!UP0 UIADD3 UR9, UPT, UPT, UR10, -UR4, URZ ;  /* 0x800000040a098290 */ /* 0x000fe4000fffe0ff */
[----:B------:R-:W-:Y:S02]  /*4610*/  UIADD3 UR8, UPT, UPT, -UR6, URZ, URZ ;  /* 0x000000ff06087290 */ /* 0x000fe4000fffe1ff */
[----:B------:R-:W-:Y:S02]  /*4620*/  UIADD3 UR4, UPT, UPT, -UR5, URZ, URZ ;  /* 0x000000ff05047290 */ /* 0x000fe4000fffe1ff */
[----:B------:R-:W-:Y:S03]  /*4630*/  @!UP0 UIMAD UR6, UR9, UR45, UR5 ;  /* 0x0000002d090682a4 */ /* 0x000fe6000f8e0205 */
[----:B------:R-:W-:Y:S01]  /*4640*/  @!UP0 UMOV UR5, UR7 ;  /* 0x0000000700058c82 */ /* 0x000fe20008000000 */
[----:B------:R-:W-:Y:S02]  /*4650*/  UIMAD UR7, UR15, UR4, UR14 ;  /* 0x000000040f0772a4 */ /* 0x000fe4000f8e020e */
[----:B------:R-:W-:Y:S02]  /*4660*/  UIMAD UR4, UR50, UR8, UR13 ;  /* 0x00000008320472a4 */ /* 0x000fe4000f8e020d */
[----:B------:R-:W-:Y:S02]  /*4670*/  UIMAD UR14, UR5, UR15, UR7 ;  /* 0x0000000f050e72a4 */ /* 0x000fe4000f8e0207 */
[----:B------:R-:W-:Y:S11]  /*4680*/  UIMAD UR13, UR6, UR50, UR4 ;  /* 0x00000032060d72a4 */ /* 0x000ff6000f8e0204 */
[----:B------:R-:W-:Y:S01]  /*4690*/  @!UPT UIADD3 URZ, UPT, UPT, URZ, URZ, URZ ;  /* 0x000000fffffff290 */ /* 0x000fe2000fffe0ff */
.L_x_74:
[----:B------:R-:W3:Y:S01]  /*46a0*/  @!UP3 LDCU.128 UR8, c[0x0][0xb10] ;  /* 0x00016200ff08b7ac */ /* 0x000ee20008000c00 */
[----:B------:R-:W-:Y:S01]  /*46b0*/  IMAD.MOV.U32 R10, RZ, RZ, 0x1 ;  /* 0x00000001ff0a7424 */ /* 0x000fe200078e00ff */
[C---:B----4-:R-:W-:Y:S02]  /*46c0*/  ISETP.NE.U32.AND P1, PT, R4.reuse, RZ, PT ;  /* 0x000000ff0400720c */ /* 0x050fe40003f25070 */
[----:B------:R-:W-:Y:S02]  /*46d0*/  ISETP.NE.U32.AND P0, PT, R4, RZ, PT ;  /* 0x000000ff0400720c */ /* 0x000fe40003f05070 */
[C---:B------:R-:W-:Y:S01]  /*46e0*/  ISETP.NE.AND.EX P1, PT, R5.reuse, RZ, PT, P1 ;  /* 0x000000ff0500720c */ /* 0x040fe20003f25310 */
[----:B------:R-:W4:Y:S01]  /*46f0*/  @!UP3 LDCU UR5, c[0x0][0xb0c] ;  /* 0x00016180ff05b7ac */ /* 0x000f220008000800 */
[----:B------:R-:W-:Y:S02]  /*4700*/  ISETP.NE.AND.EX P0, PT, R5, RZ, PT, P0 ;  /* 0x000000ff0500720c */ /* 0x000fe40003f05300 */
[----:B------:R-:W-:Y:S01]  /*4710*/  SHF.L.U32 R10, R10, 0x1f, RZ ;  /* 0x0000001f0a0a7819 */ /* 0x000fe200000006ff */
[----:B------:R-:W-:Y:S02]  /*4720*/  USHF.L.U32 UR43, UR16, 0x6, URZ ;  /* 0x00000006102b7899 */ /* 0x000fe400080006ff */
[----:B------:R-:W-:Y:S02]  /*4730*/  USHF.L.U32 UR42, UR20, 0x8, URZ ;  /* 0x00000008142a7899 */ /* 0x000fe400080006ff */
[----:B---3--:R-:W-:Y:S07]  /*4740*/  UIMAD.WIDE.U32 UR6, UR14, UR8, URZ ;  /* 0x000000080e0672a5 */ /* 0x008fee000f8e00ff */
[----:B------:R-:W-:Y:S01]  /*4750*/  @!UP3 UMOV UR4, UR7 ;  /* 0x000000070004bc82 */ /* 0x000fe20008000000 */
[----:B----4-:R-:W-:Y:S02]  /*4760*/  @!UP3 UISETP.NE.AND UP0, UPT, UR5, 0x1, UPT ;  /* 0x000000010500b88c */ /* 0x010fe4000bf05270 */
[----:B------:R-:W-:Y:S02]  /*4770*/  @!UP3 USHF.R.U32.HI UR4, URZ, UR9, UR4 ;  /* 0x00000009ff04b299 */ /* 0x000fe40008011604 */
[----:B------:R-:W-:Y:S02]  /*4780*/  UIMAD.WIDE.U32 UR6, UR13, UR11, URZ ;  /* 0x0000000b0d0672a5 */ /* 0x000fe4000f8e00ff */
[----:B------:R-:W-:Y:S02]  /*4790*/  @!UP3 USEL UR8, UR14, UR4, !UP0 ;  /* 0x000000040e08b287 */ /* 0x000fe4000c000000 */
[----:B------:R-:W-:Y:S03]  /*47a0*/  @!UP3 UISETP.NE.AND UP0, UPT, UR10, 0x1, UPT ;  /* 0x000000010a00b88c */ /* 0x000fe6000bf05270 */
[----:B------:R-:W-:Y:S02]  /*47b0*/  @!UP3 UMOV UR6, UR7 ;  /* 0x000000070006bc82 */ /* 0x000fe40008000000 */
[----:B------:R-:W3:Y:S02]  /*47c0*/  @!UP3 LDCU UR4, c[0x0][0xb20] ;  /* 0x00016400ff04b7ac */ /* 0x000ee40008000800 */
[----:B---3--:R-:W-:Y:S04]  /*47d0*/  @!UP3 USHF.R.U32.HI UR6, URZ, UR4, UR6 ;  /* 0x00000004ff06b299 */ /* 0x008fe80008011606 */
[----:B------:R-:W-:Y:S04]  /*47e0*/  @!UP3 USEL UR6, UR13, UR6, !UP0 ;  /* 0x000000060d06b287 */ /* 0x000fe8000c000000 */
[----:B------:R-:W-:Y:S02]  /*47f0*/  @!UP3 UIADD3 UR4, UPT, UPT, -UR8, UR6, URZ ;  /* 0x000000060804b290 */ /* 0x000fe4000fffe1ff */
[----:B------:R-:W-:Y:S02]  /*4800*/  @!UP3 UIADD3 UR6, UPT, UPT, UR8, -UR6, URZ ;  /* 0x800000060806b290 */ /* 0x000fe4000fffe0ff */
[----:B------:R-:W-:Y:S02]  /*4810*/  @!UP3 UIMAD UR14, UR4, UR5, UR14 ;  /* 0x00000005040eb2a4 */ /* 0x000fe4000f8e020e */
[----:B------:R-:W-:Y:S01]  /*4820*/  @!UP3 UIMAD UR13, UR6, UR10, UR13 ;  /* 0x0000000a060db2a4 */ /* 0x000fe2000f8e020d */
[----:B------:R-:W-:Y:S11]  /*4830*/  BRA.U UP1, `(.L_x_75) ;  /* 0x0000000101107547 */ /* 0x000ff6000b800000 */
[----:B--2---:R-:W-:Y:S04]  /*4840*/  MOV R0, UR46 ;  /* 0x0000002e00007c02 */ /* 0x004fe80008000f00 */
[----:B------:R-:W-:Y:S04]  /*4850*/  SHF.L.U32 R9, R0, 0x1f, RZ ;  /* 0x0000001f00097819 */ /* 0x000fe800000006ff */
[----:B------:R-:W2:Y:S02]  /*4860*/  SYNCS.PHASECHK.TRANS64.TRYWAIT P2, [UR21+0x68], R9 ;  /* 0x00006809ff0075a7 */ /* 0x000ea40008041115 */
[----:B--2---:R-:W-:Y:S05]  /*4870*/  @!P2 BRA `(.L_x_76) ;  /* 0x000000740090a947 */ /* 0x004fea0003800000 */
.L_x_75:
[----:B------:R-:W-:Y:S05]  /*4880*/  @!P1 BRA `(.L_x_77) ;  /* 0x0000000000309947 */ /* 0x000fea0003800000 */
[----:B------:R-:W-:Y:S01]  /*4890*/  ISETP.NE.U32.AND P1, PT, R2, RZ, PT ;  /* 0x000000ff0200720c */ /* 0x000fe20003f25070 */
[----:B------:R-:W3:Y:S01]  /*48a0*/  LDCU.64 UR4, c[0x0][0x358] ;  /* 0x00006b00ff0477ac */ /* 0x000ee20008000a00 */
[----:B------:R-:W-:Y:S02]  /*48b0*/  IMAD.MOV.U32 R57, RZ, RZ, 0x1 ;  /* 0x00000001ff397424 */ /* 0x000fe400078e00ff */
[----:B------:R-:W-:Y:S11]  /*48c0*/  ISETP.NE.AND.EX P1, PT, R3, RZ, PT, P1 ;  /* 0x000000ff0300720c */ /* 0x000ff60003f25310 */
[----:B------:R-:W-:Y:S02]  /*48d0*/  @!UPT UIADD3 URZ, UPT, UPT, URZ, URZ, URZ ;  /* 0x000000fffffff290 */ /* 0x000fe4000fffe0ff */
[----:B--2---:R-:W2:Y:S01]  /*48e0*/  @P1 LDC.64 R8, c[0x0][0x888] ;  /* 0x00022200ff081b82 */ /* 0x004ea20000000a00 */
[----:B------:R-:W-:Y:S04]  /*48f0*/  @P1 IMAD R0, R4, UR36, RZ ;  /* 0x0000002404001c24 */ /* 0x000fe8000f8e02ff */
[----:B--2---:R-:W-:Y:S04]  /*4900*/  @P1 IMAD.WIDE R8, R0, 0x4, R8 ;  /* 0x0000000400081825 */ /* 0x004fe800078e0208 */
[----:B------:R-:W-:Y:S01]  /*4910*/  HFMA2 R0, -RZ, RZ, 0, 5.9604644775390625e-08 ;  /* 0x00000001ff007431 */ /* 0x000fe200000001ff */
[----:B---3-5:R3:W5:Y:S04]  /*4920*/  @P1 LDG.E R27, desc[UR4][R8.64] ;  /* 0x00000004081b1981 */ /* 0x028768000c1e1900 */
[----:B------:R-:W-:Y:S01]  /*4930*/  @!P1 PRMT R57, R0, 0x7610, R57 ;  /* 0x0000761000399816 */ /* 0x000fe20000000039 */
[----:B---3--:R-:W4:Y:S06]  /*4940*/  @!P1 LDC R27, c[0x0][0x880] ;  /* 0x00022000ff1b9b82 */ /* 0x008f2c0000000800 */
.L_x_77:
[----:B----45:R-:W-:Y:S01]  /*4950*/  @!P0 FSETP.EQ.AND P1, PT, R27, RZ, PT ;  /* 0x000000ff1b00820b */ /* 0x030fe20003f22000 */
[----:B------:R-:W-:Y:S01]  /*4960*/  @!UPT UIADD3 URZ, UPT, UPT, URZ, URZ, URZ ;  /* 0x000000fffffff290 */ /* 0x000fe2000fffe0ff */
[----:B------:R-:W-:Y:S11]  /*4970*/  @!P0 BRA `(.L_x_78) ;  /* 0x0000000000188947 */ /* 0x000ff60003800000 */
[----:B------:R-:W-:Y:S02]  /*4980*/  LOP3.LUT P0, RZ, R57, 0xff, RZ, 0xc0, !PT ;  /* 0x000000ff39ff7812 */ /* 0x000fe4000780c0ff */
[----:B------:R-:W-:Y:S04]  /*4990*/  ISETP.NE.U32.AND P1, PT, R2, RZ, PT ;  /* 0x000000ff0200720c */ /* 0x000fe80003f25070 */
[----:B------:R-:W-:Y:S04]  /*49a0*/  ISETP.NE.AND.EX P1, PT, R3, RZ, PT, P1 ;  /* 0x000000ff0300720c */ /* 0x000fe80003f25310 */
[----:B------:R-:W-:Y:S03]  /*49b0*/  PLOP3.LUT P1, PT, P1, PT, PT, 0x8, 0x80 ;  /* 0x000000000080781c */ /* 0x000fe60000f2e170 */
[----:B------:R-:W-:Y:S11]  /*49c0*/  @P0 FSETP.EQ.AND P1, PT, R27, RZ, PT ;  /* 0x000000ff1b00020b */ /* 0x000ff60003f22000 */
[----:B------:R-:W-:Y:S02]  /*49d0*/  @!UPT UIADD3 URZ, UPT, UPT, URZ, URZ, URZ ;  /* 0x000000fffffff290 */ /* 0x000fe4000fffe0ff */
.L_x_78:
[----:B------:R-:W3:Y:S01]  /*49e0*/  SYNCS.PHASECHK.TRANS64.TRYWAIT P2, [UR21+0x40], R10 ;  /* 0x0000400aff0075a7 */ /* 0x000ee20008041115 */
[----:B------:R-:W-:Y:S04]  /*49f0*/  ELECT P0, URZ, PT ;  /* 0x0000000000ff782f */ /* 0x000fe80003800000 */
[----:B------:R-:W-:Y:S11]  /*4a00*/  PLOP3.LUT P1, PT, P1, P0, PT, 0xf2, 0x2f ;  /* 0x00000000002f781c */ /* 0x000ff60000f21e72 */
[----:B------:R-:W-:Y:S02]  /*4a10*/  @!UPT UIADD3 URZ, UPT, UPT, URZ, URZ, URZ ;  /* 0x000000fffffff290 */ /* 0x000fe4000fffe0ff */
[----:B------:R-:W-:Y:S05]  /*4a20*/  @!P1 IADD3 R6, P0, PT, R16, 0x580, RZ ;  /* 0x0000058010069810 */ /* 0x000fea0007f1e0ff */
[----:B--2---:R-:W-:Y:S01]  /*4a30*/  @!P1 IMAD.X R0, RZ, RZ, R17, P0 ;  /* 0x000000ffff009224 */ /* 0x004fe200000e0611 */
[----:B---3--:R-:W-:Y:S07]  /*4a40*/  @!P2 BRA `(.L_x_79) ;  /* 0x000000740034a947 */ /* 0x008fee0003800000 */
.L_x_198:
[----:B------:R-:W-:Y:S01]  /*4a50*/  @!P1 R2UR UR5, R6 ;  /* 0x00000000060592ca */ /* 0x000fe200000e0000 */
[----:B------:R-:W-:Y:S01]  /*4a60*/  VOTEU.ALL UP0, P1 ;  /* 0x0000000000ff7886 */ /* 0x000fe20000800000 */
[----:B------:R-:W-:Y:S01]  /*4a70*/  @!P1 R2UR UR4, R0 ;  /* 0x00000000000492ca */ /* 0x000fe200000e0000 */
[----:B------:R-:W-:Y:S01]  /*4a80*/  @!P1 IMAD.MOV.U32 R0, RZ, RZ, 0x2000 ;  /* 0x00002000ff009424 */ /* 0x000fe200078e00ff */
[----:B------:R-:W-:Y:S01]  /*4a90*/  UMOV UR8, 0x0 ;  /* 0x0000000000087882 */ /* 0x000fe20000000000 */
[----:B------:R-:W-:Y:S01]  /*4aa0*/  UMOV UR9, 0x10000000 ;  /* 0x1000000000097882 */ /* 0x000fe20000000000 */
[----:B------:R-:W-:Y:S01]  /*4ab0*/  @!UP0 UIADD3 UR40, UPT, UPT, UR21, 0x400, URZ ;  /* 0x0000040015288890 */ /* 0x000fe2000fffe0ff */
[----:B------:R-:W-:Y:S01]  /*4ac0*/  @!P1 IADD3 R6, P0, PT, R16, 0x580, RZ ;  /* 0x0000058010069810 */ /* 0x000fe20007f1e0ff */
[----:B------:R-:W-:Y:S01]  /*4ad0*/  VOTEU.ALL UP0, P1 ;  /* 0x0000000000ff7886 */ /* 0x000fe20000800000 */
[----:B------:R-:W-:Y:S01]  /*4ae0*/  UMOV UR44, UR36 ;  /* 0x00000024002c7c82 */ /* 0x000fe20008000000 */
[----:B------:R-:W-:Y:S03]  /*4af0*/  UPRMT UR6, UR52, 0x654, UR41 ;  /* 0x0000065434067896 */ /* 0x000fe60008000029 */
[----:B------:R-:W-:Y:S02]  /*4b00*/  IMAD.U32 R8, RZ, RZ, UR5 ;  /* 0x00000005ff087e24 */ /* 0x000fe4000f8e00ff */
[----:B--2---:R-:W-:Y:S03]  /*4b10*/  IMAD.U32 R9, RZ, RZ, UR4 ;  /* 0x00000004ff097e24 */ /* 0x004fe6000f8e00ff */
[----:B------:R-:W-:Y:S02]  /*4b20*/  @!P1 R2UR UR4, R8 ;  /* 0x00000000080492ca */ /* 0x000fe400000e0000 */
[----:B------:R-:W-:Y:S11]  /*4b30*/  @!P1 R2UR UR5, R9 ;  /* 0x00000000090592ca */ /* 0x000ff600000e0000 */
[----:B------:R-:W-:Y:S02]  /*4b40*/  @!UPT UIADD3 URZ, UPT, UPT, URZ, URZ, URZ ;  /* 0x000000fffffff290 */ /* 0x000fe4000fffe0ff */
[----:B------:R2:W-:Y:S01]  /*4b50*/  @!UP0 UTMALDG.3D [UR40], [UR4], desc[UR8] ;  /* 0x00000828040085b4 */ /* 0x0005e20008011000 */
[----:B------:R3:W-:Y:S01]  /*4b60*/  @!P1 SYNCS.ARRIVE.TRANS64.RED.A0TR RZ, [UR21+0x20], R0 ;  /* 0x00002000ffff99a7 */ /* 0x0007e20008300415 */
[----:B------:R-:W-:Y:S01]  /*4b70*/  SYNCS.ARRIVE.TRANS64.RED.A1T0 RZ, [UR6], RZ ;  /* 0x000000ffffff79a7 */ /* 0x000fe20008100406 */
[----:B---3--:R-:W-:Y:S01]  /*4b80*/  @!P1 IMAD.X R0, RZ, RZ, R17, P0 ;  /* 0x000000ffff009224 */ /* 0x008fe200000e0611 */
[----:B------:R-:W3:Y:S02]  /*4b90*/  SYNCS.PHASECHK.TRANS64.TRYWAIT P2, [UR21+0x48], R10 ;  /* 0x0000480aff0075a7 */ /* 0x000ee40008041115 */
[----:B--23--:R-:W-:Y:S05]  /*4ba0*/  @!P2 BRA `(.L_x_80) ;  /* 0x0000007000f4a947 */ /* 0x00cfea0003800000 */
.L_x_200:
        /* <DEDUP_REMOVED lines=8> */
[----:B------:R-:W-:Y:S01]  /*4c30*/  @!UP0 UIADD3 UR32, UPT, UPT, UR21, 0x2400, URZ ;  /* 0x0000240015208890 */ /* 0x000fe2000fffe0ff */
[----:B------:R-:W-:Y:S01]  /*4c40*/  VOTEU.ALL UP0, P1 ;  /* 0x0000000000ff7886 */ /* 0x000fe20000800000 */
[----:B------:R-:W-:Y:S01]  /*4c50*/  UMOV UR35, UR43 ;  /* 0x0000002b00237c82 */ /* 0x000fe20008000000 */
[----:B------:R-:W-:Y:S02]  /*4c60*/  UPRMT UR7, UR52, 0x654, UR33 ;  /* 0x0000065434077896 */ /* 0x000fe40008000021 */
        /* <DEDUP_REMOVED lines=11> */
.L_x_202:
        /* <DEDUP_REMOVED lines=11> */
[----:B------:R-:W-:Y:S02]  /*4dd0*/  UMOV UR28, UR36 ;  /* 0x00000024001c7c82 */ /* 0x000fe40008000000 */
[----:B------:R-:W-:Y:S01]  /*4de0*/  IMAD.U32 R8, RZ, RZ, UR5 ;  /* 0x00000005ff087e24 */ /* 0x000fe2000f8e00ff */
[----:B------:R-:W-:Y:S01]  /*4df0*/  UPRMT UR29, UR52, 0x654, UR25 ;  /* 0x00000654341d7896 */ /* 0x000fe20008000019 */
        /* <DEDUP_REMOVED lines=10> */
.L_x_204:
[----:B------:R-:W-:Y:S01]  /*4ea0*/  @!P1 R2UR UR5, R6 ;  /* 0x00000000060592ca */ /* 0x000fe200000e0000 */
[----:B------:R-:W-:Y:S01]  /*4eb0*/  VOTEU.ALL UP0, P1 ;  /* 0x0000000000ff7886 */ /* 0x000fe20000800000 */
[----:B------:R-:W-:Y:S01]  /*4ec0*/  @!P1 R2UR UR4, R0 ;  /* 0x00000000000492ca */ /* 0x000fe200000e0000 */
[----:B------:R-:W-:Y:S01]  /*4ed0*/  @!P1 IMAD.MOV.U32 R0, RZ, RZ, 0x2000 ;  /* 0x00002000ff009424 */ /* 0x000fe200078e00ff */
[----:B------:R-:W-:Y:S01]  /*4ee0*/  UMOV UR8, 0x0 ;  /* 0x0000000000087882 */ /* 0x000fe20000000000 */
[----:B------:R-:W-:Y:S01]  /*4ef0*/  UMOV UR9, 0x10000000 ;  /* 0x1000000000097882 */ /* 0x000fe20000000000 */
[----:B------:R-:W-:Y:S01]  /*4f00*/  @!UP0 UIADD3 UR18, UPT, UPT, UR42, 0x60, URZ ;  /* 0x000000602a128890 */ /* 0x000fe2000fffe0ff */
[----:B--2---:R-:W-:Y:S01]  /*4f10*/  SHF.L.U32 R9, RZ, 0x1f, RZ ;  /* 0x0000001fff097819 */ /* 0x004fe200000006ff */
[----:B------:R-:W-:Y:S01]  /*4f20*/  @!UP0 UIADD3 UR16, UPT, UPT, UR21, 0x6400, URZ ;  /* 0x0000640015108890 */ /* 0x000fe2000fffe0ff */
[----:B------:R-:W-:Y:S01]  /*4f30*/  @!P1 IADD3 R8, P0, PT, R16, 0x580, RZ ;  /* 0x0000058010089810 */ /* 0x000fe20007f1e0ff */
[----:B------:R-:W-:Y:S01]  /*4f40*/  VOTEU.ALL UP0, P1 ;  /* 0x0000000000ff7886 */ /* 0x000fe20000800000 */
[----:B------:R-:W-:Y:S01]  /*4f50*/  UMOV UR19, UR43 ;  /* 0x0000002b00137c82 */ /* 0x000fe20008000000 */
[----:B------:R-:W-:Y:S01]  /*4f60*/  UMOV UR20, UR36 ;  /* 0x0000002400147c82 */ /* 0x000fe20008000000 */
[----:B------:R-:W-:Y:S01]  /*4f70*/  IMAD.U32 R18, RZ, RZ, UR5 ;  /* 0x00000005ff127e24 */ /* 0x000fe2000f8e00ff */
[----:B------:R-:W-:Y:S01]  /*4f80*/  UPRMT UR24, UR52, 0x654, UR17 ;  /* 0x0000065434187896 */ /* 0x000fe20008000011 */
[----:B------:R-:W-:Y:S02]  /*4f90*/  IMAD.U32 R19, RZ, RZ, UR4 ;  /* 0x00000004ff137e24 */ /* 0x000fe4000f8e00ff */
[----:B------:R-:W-:Y:S01]  /*4fa0*/  @!P1 IMAD.X R6, RZ, RZ, R17, P0 ;  /* 0x000000ffff069224 */ /* 0x000fe200000e0611 */
[----:B------:R-:W-:Y:S02]  /*4fb0*/  @!P1 R2UR UR4, R18 ;  /* 0x00000000120492ca */ /* 0x000fe400000e0000 */
[----:B------:R-:W-:Y:S11]  /*4fc0*/  @!P1 R2UR UR5, R19 ;  /* 0x00000000130592ca */ /* 0x000ff600000e0000 */
[----:B------:R-:W-:Y:S02]  /*4fd0*/  @!UPT UIADD3 URZ, UPT, UPT, URZ, URZ, URZ ;  /* 0x000000fffffff290 */ /* 0x000fe4000fffe0ff */
[----:B------:R2:W-:Y:S01]  /*4fe0*/  @!UP0 UTMALDG.3D [UR16], [UR4], desc[UR8] ;  /* 0x00000810040085b4 */ /* 0x0005e20008011000 */
[----:B------:R2:W-:Y:S01]  /*4ff0*/  @!P1 SYNCS.ARRIVE.TRANS64.RED.A0TR RZ, [UR21+0x38], R0 ;  /* 0x00003800ffff99a7 */ /* 0x0005e20008300415 */
[----:B------:R-:W-:Y:S01]  /*5000*/  SYNCS.ARRIVE.TRANS64.RED.A1T0 RZ, [UR24], RZ ;  /* 0x000000ffffff79a7 */ /* 0x000fe20008100418 */
[----:B------:R-:W3:Y:S02]  /*5010*/  SYNCS.PHASECHK.TRANS64.TRYWAIT P2, [UR21+0x40], R9 ;  /* 0x00004009ff0075a7 */ /* 0x000ee40008041115 */
[----:B--23--:R-:W-:Y:S05]  /*5020*/  @!P2 BRA `(.L_x_83) ;  /* 0x00000070001ca947 */ /* 0x00cfea0003800000 */
.L_x_206:
[----:B------:R-:W-:Y:S01]  /*5030*/  @!P1 R2UR UR5, R8 ;  /* 0x00000000080592ca */ /* 0x000fe200000e0000 */
[----:B------:R-:W-:Y:S01]  /*5040*/  VOTEU.ALL UP0, P1 ;  /* 0x0000000000ff7886 */ /* 0x000fe20000800000 */
[----:B------:R-:W-:Y:S01]  /*5050*/  @!P1 R2UR UR4, R6 ;  /* 0x00000000060492ca */ /* 0x000fe200000e0000 */
[----:B--2---:R-:W-:Y:S01]  /*5060*/  @!P1 IMAD.MOV.U32 R0, RZ, RZ, 0x2000 ;  /* 0x00002000ff009424 */ /* 0x004fe200078e00ff */
        /* <DEDUP_REMOVED lines=9> */
[----:B------:R-:W-:Y:S01]  /*5100*/  UMOV UR12, UR36 ;  /* 0x00000024000c7c82 */ /* 0x000fe20008000000 */
        /* <DEDUP_REMOVED lines=10> */
.L_x_208:
        /* <DEDUP_REMOVED lines=24> */
.L_x_210:
[----:B------:R-:W-:Y:S01]  /*5330*/  @!P1 R2UR UR5, R8 ;  /* 0x00000000080592ca */ /* 0x000fe200000e0000 */
[----:B------:R-:W-:Y:S01]  /*5340*/  VOTEU.ALL UP0, P1 ;  /* 0x0000000000ff7886 */ /* 0x000fe20000800000 */
[----:B------:R-:W-:Y:S01]  /*5350*/  @!P1 R2UR UR4, R6 ;  /* 0x00000000060492ca */ /* 0x000fe200000e0000 */
[----:B--2---:R-:W-:Y:S01]  /*5360*/  @!P1 IMAD.MOV.U32 R0, RZ, RZ, 0x2000 ;  /* 0x00002000ff009424 */ /* 0x004fe200078e00ff */
[----:B------:R-:W-:Y:S01]  /*5370*/  UMOV UR6, 0x0 ;  /* 0x0000000000067882 */ /* 0x000fe20000000000 */
[----:B------:R-:W-:Y:S01]  /*5380*/  UMOV UR7, 0x10000000 ;  /* 0x1000000000077882 */ /* 0x000fe20000000000 */
[----:B------:R-:W-:Y:S01]  /*5390*/  @!UP0 UIADD3 UR10, UPT, UPT, UR42, 0xc0, URZ ;  /* 0x000000c02a0a8890 */ /* 0x000fe2000fffe0ff */
[----:B------:R-:W-:Y:S01]  /*53a0*/  VIADD R14, R14, 0x1 ;  /* 0x000000010e0e7836 */ /* 0x000fe20000000000 */
[----:B------:R-:W-:Y:S01]  /*53b0*/  @!UP0 UIADD3 UR8, UPT, UPT, UR21, 0x4400, URZ ;  /* 0x0000440015088890 */ /* 0x000fe2000fffe0ff */
[----:B------:R-:W-:Y:S01]  /*53c0*/  VOTEU.ALL UP0, P1 ;  /* 0x0000000000ff7886 */ /* 0x000fe20000800000 */
[----:B------:R-:W-:Y:S01]  /*53d0*/  UMOV UR9, UR25 ;  /* 0x0000001900097c82 */ /* 0x000fe20008000000 */
[----:B------:R-:W-:Y:S02]  /*53e0*/  UMOV UR11, UR43 ;  /* 0x0000002b000b7c82 */ /* 0x000fe40008000000 */
[----:B------:R-:W-:Y:S01]  /*53f0*/  IMAD.U32 R18, RZ, RZ, UR5 ;  /* 0x00000005ff127e24 */ /* 0x000fe2000f8e00ff */
[----:B------:R-:W-:Y:S01]  /*5400*/  UMOV UR12, UR36 ;  /* 0x00000024000c7c82 */ /* 0x000fe20008000000 */
[----:B------:R-:W-:Y:S03]  /*5410*/  IMAD.U32 R19, RZ, RZ, UR4 ;  /* 0x00000004ff137e24 */ /* 0x000fe6000f8e00ff */
        /* <DEDUP_REMOVED lines=8> */
.L_x_212:
[----:B------:R-:W-:Y:S01]  /*54a0*/  @!P1 IADD3 R6, P0, PT, R16, 0x580, RZ ;  /* 0x0000058010069810 */ /* 0x000fe20007f1e0ff */
[----:B------:R-:W-:Y:S01]  /*54b0*/  VOTEU.ALL UP0, P1 ;  /* 0x0000000000ff7886 */ /* 0x000fe20000800000 */
[----:B------:R-:W-:Y:S01]  /*54c0*/  UMOV UR6, 0x0 ;  /* 0x0000000000067882 */ /* 0x000fe20000000000 */
[----:B------:R-:W-:Y:S01]  /*54d0*/  UMOV UR7, 0x10000000 ;  /* 0x1000000000077882 */ /* 0x000fe20000000000 */
[----:B------:R-:W-:Y:S01]  /*54e0*/  @!P1 R2UR UR5, R6 ;  /* 0x00000000060592ca */ /* 0x000fe200000e0000 */
[----:B--2---:R-:W-:Y:S01]  /*54f0*/  @!P1 IMAD.X R0, RZ, RZ, R17, P0 ;  /* 0x000000ffff009224 */ /* 0x004fe200000e0611 */
[----:B------:R-:W-:Y:S01]  /*5500*/  @!UP0 UIADD3 UR10, UPT, UPT, UR42, 0xe0, URZ ;  /* 0x000000e02a0a8890 */ /* 0x000fe2000fffe0ff */
[----:B------:R-:W-:Y:S01]  /*5510*/  R2UR UR18, R59 ;  /* 0x000000003b1272ca */ /* 0x000fe200000e0000 */
[----:B------:R-:W-:Y:S01]  /*5520*/  @!UP0 UIADD3 UR8, UPT, UPT, UR21, 0x6400, URZ ;  /* 0x0000640015088890 */ /* 0x000fe2000fffe0ff */
[----:B------:R-:W-:Y:S01]  /*5530*/  R2UR UR16, R60 ;  /* 0x000000003c1072ca */ /* 0x000fe200000e0000 */
[----:B------:R-:W-:Y:S01]  /*5540*/  VOTEU.ALL UP0, P1 ;  /* 0x0000000000ff7886 */ /* 0x000fe20000800000 */
[----:B------:R-:W-:Y:S01]  /*5550*/  @!P1 R2UR UR4, R0 ;  /* 0x00000000000492ca */ /* 0x000fe200000e0000 */
[----:B------:R-:W-:Y:S01]  /*5560*/  UMOV UR9, UR17 ;  /* 0x0000001100097c82 */ /* 0x000fe20008000000 */
[----:B------:R-:W-:Y:S01]  /*5570*/  UMOV UR11, UR43 ;  /* 0x0000002b000b7c82 */ /* 0x000fe20008000000 */
[----:B------:R-:W-:Y:S01]  /*5580*/  UMOV UR12, UR36 ;  /* 0x00000024000c7c82 */ /* 0x000fe20008000000 */
[C---:B------:R-:W-:Y:S01]  /*5590*/  ISETP.NE.AND P0, PT, R14.reuse, 0x2, PT ;  /* 0x000000020e00780c */ /* 0x040fe20003f05270 */
[----:B------:R-:W-:Y:S01]  /*55a0*/  UPLOP3.LUT UP1, UPT, UPT, UPT, UPT, 0x80, 0x8 ;  /* 0x000000000008789c */ /* 0x000fe20003f2f070 */
[----:B------:R-:W-:Y:S01]  /*55b0*/  IMAD.U32 R8, RZ, RZ, UR5 ;  /* 0x00000005ff087e24 */ /* 0x000fe2000f8e00ff */
[----:B------:R-:W-:Y:S01]  /*55c0*/  UMOV UR36, UR30 ;  /* 0x0000001e00247c82 */ /* 0x000fe20008000000 */
[----:B------:R-:W-:Y:S01]  /*55d0*/  SEL R0, RZ, 0x1, P0 ;  /* 0x00000001ff007807 */ /* 0x000fe20000000000 */
[----:B------:R-:W-:Y:S01]  /*55e0*/  UIADD3 UR20, UPT, UPT, UR13, UR18, URZ ;  /* 0x000000120d147290 */ /* 0x000fe2000fffe0ff */
[----:B------:R-:W-:Y:S01]  /*55f0*/  SEL R14, R14, RZ, P0 ;  /* 0x000000ff0e0e7207 */ /* 0x000fe20000000000 */
[----:B------:R-:W-:Y:S01]  /*5600*/  UIADD3 UR16, UPT, UPT, UR14, UR16, URZ ;  /* 0x000000100e107290 */ /* 0x000fe2000fffe0ff */
[----:B------:R-:W-:Y:S01]  /*5610*/  LOP3.LUT R13, R13, R0, RZ, 0x3c, !PT ;  /* 0x000000000d0d7212 */ /* 0x000fe200078e3cff */
[----:B------:R-:W-:Y:S01]  /*5620*/  IMAD.U32 R9, RZ, RZ, UR4 ;  /* 0x00000004ff097e24 */ /* 0x000fe2000f8e00ff */
[----:B------:R-:W-:Y:S04]  /*5630*/  @!P1 R2UR UR4, R8 ;  /* 0x00000000080492ca */ /* 0x000fe800000e0000 */
[----:B------:R-:W-:Y:S11]  /*5640*/  @!P1 R2UR UR5, R9 ;  /* 0x00000000090592ca */ /* 0x000ff600000e0000 */
[----:B------:R-:W-:Y:S02]  /*5650*/  @!UPT UIADD3 URZ, UPT, UPT, URZ, URZ, URZ ;  /* 0x000000fffffff290 */ /* 0x000fe4000fffe0ff */
[----:B------:R2:W-:Y:S01]  /*5660*/  @!UP0 UTMALDG.3D [UR8], [UR4], desc[UR6] ;  /* 0x00000608040085b4 */ /* 0x0005e20008011000 */
[----:B------:R2:W-:Y:S01]  /*5670*/  @!P1 SYNCS.ARRIVE.TRANS64.RED.A0TR RZ, [UR21+0x38], R7 ;  /* 0x00003807ffff99a7 */ /* 0x0005e20008300415 */
[----:B------:R-:W-:Y:S01]  /*5680*/  SYNCS.ARRIVE.TRANS64.RED.A1T0 RZ, [UR24], RZ ;  /* 0x000000ffffff79a7 */ /* 0x000fe20008100418 */
[----:B------:R-:W-:Y:S05]  /*5690*/  BRA.U UP2, `(.L_x_87) ;  /* 0xffffffe902e07547 */ /* 0x000fea000b83ffff */
[----:B------:R-:W3:Y:S02]  /*56a0*/  SYNCS.PHASECHK.TRANS64.TRYWAIT P0, [UR21+0x40], R10 ;  /* 0x0000400aff0075a7 */ /* 0x000ee40008001115 */
[----:B---3--:R-:W-:Y:S05]  /*56b0*/  @!P0 BRA `(.L_x_88) ;  /* 0x0000006800d88947 */ /* 0x008fea0003800000 */
.L_x_214:
[----:B------:R-:W4:Y:S02]  /*56c0*/  SYNCS.PHASECHK.TRANS64.TRYWAIT P0, [UR21+0x48], R10 ;  /* 0x0000480aff0075a7 */ /* 0x000f240008001115 */
[----:B----4-:R-:W-:Y:S05]  /*56d0*/  @!P0 BRA `(.L_x_89) ;  /* 0x0000006800e88947 */ /* 0x010fea0003800000 */
.L_x_216:
[----:B------:R-:W4:Y:S01]  /*56e0*/  SYNCS.PHASECHK.TRANS64.TRYWAIT P0, [UR21+0x50], R10 ;  /* 0x0000500aff0075a7 */ /* 0x000f220008001115 */
[----:B------:R-:W-:Y:S01]  /*56f0*/  HFMA2 R0, -RZ, RZ, 0, 5.9604644775390625e-08 ;  /* 0x00000001ff007431 */ /* 0x000fe200000001ff */
[----:B----4-:R-:W-:Y:S06]  /*5700*/  @!P0 BRA `(.L_x_90) ;  /* 0x0000006800f48947 */ /* 0x010fec0003800000 */
.L_x_218:
[----:B------:R-:W-:Y:S02]  /*5710*/  MOV R2, UR21 ;  /* 0x0000001500027c02 */ /* 0x000fe40008000f00 */
[----:B---3--:R-:W-:-:S07]  /*5720*/  SHF.L.U32 R3, R0, 0x1f, RZ ;  /* 0x0000001f00037819 */ /* 0x008fce00000006ff */
.L_x_91:
[----:B---3--:R3:W4:Y:S02]  /*5730*/  SYNCS.PHASECHK.TRANS64.TRYWAIT P0, [R2+URZ+0x58], R3 ;  /* 0x00005803020075a7 */ /* 0x00872400080011ff */
[----:B----4-:R-:W-:Y:S05]  /*5740*/  @!P0 NANOSLEEP.SYNCS 0x989680 ;  /* 0x009896800000895d */ /* 0x010fea0003900000 */
[----:B------:R-:W4:Y:S02]  /*5750*/  @!P0 SYNCS.PHASECHK.TRANS64 P0, [R2+URZ+0x58], R3 ;  /* 0x00005803020085a7 */ /* 0x000f2400080010ff */
[----:B-12-4-:R-:W-:Y:S05]  /*5760*/  @P0 EXIT ;  /* 0x000000000000094d */ /* 0x016fea0003800000 */
[----:B------:R-:W-:Y:S05]  /*5770*/  BRA `(.L_x_91) ;  /* 0xfffffffc00ec7947 */ /* 0x000fea000383ffff */
.L_x_72:
[----:B------:R-:W-:-:S06]  /*5780*/  UISETP.GE.AND UP0, UPT, UR17, 0x4, UPT ;  /* 0x000000041100788c */ /* 0x000fcc000bf06270 */
[----:B------:R-:W-:-:S13]  /*5790*/  PLOP3.LUT P0, PT, PT, PT, UP0, 0x80, 0x8 ;  /* 0x000000000008781c */ /* 0x000fda0003f0f008 */
[----:B------:R-:W-:Y:S05]  /*57a0*/  @!P0 EXIT ;  /* 0x000000000000894d */ /* 0x000fea0003800000 */
[----:B------:R-:W-:Y:S01]  /*57b0*/  BAR.SYNC.DEFER_BLOCKING 0x6, 0xa0 ;  /* 0x0182800000007b1d */ /* 0x000fe20000010000 */
[C---:B------:R-:W-:Y:S01]  /*57c0*/  IMAD.SHL.U32 R5, R69.reuse, 0x20, RZ ;  /* 0x0000002045057824 */ /* 0x040fe200078e00ff */
[C---:B------:R-:W-:Y:S01]  /*57d0*/  R2P PR, R69.reuse, 0x6 ;  /* 0x0000000645007804 */ /* 0x040fe20000000000 */
[C---:B------:R-:W-:Y:S01]  /*57e0*/  IMAD.SHL.U32 R2, R69.reuse, 0x4, RZ ;  /* 0x0000000445027824 */ /* 0x040fe200078e00ff */
[----:B------:R-:W-:Y:S01]  /*57f0*/  CS2R R64, SRZ ;  /* 0x0000000000407805 */ /* 0x000fe2000001ff00 */
[----:B------:R-:W-:Y:S01]  /*5800*/  IMAD.U32 R23, R69, 0x10000, RZ ;  /* 0x0001000045177824 */ /* 0x000fe200078e00ff */
[----:B------:R-:W-:Y:S01]  /*5810*/  UMOV UR43, 0x400 ;  /* 0x00000400002b7882 */ /* 0x000fe20000000000 */
[----:B------:R-:W1:Y:S01]  /*5820*/  LDCU.64 UR4, c[0x0][0x890] ;  /* 0x00011200ff0477ac */ /* 0x000e620008000a00 */
[----:B------:R-:W2:Y:S01]  /*5830*/  LDC.64 R54, c[0x0][0x8b0] ;  /* 0x00022c00ff367b82 */ /* 0x000ea20000000a00 */
[----:B------:R-:W-:Y:S01]  /*5840*/  LOP3.LUT R3, R5, 0xe0, RZ, 0xc0, !PT ;  /* 0x000000e005037812 */ /* 0x000fe200078ec0ff */
[----:B------:R-:W-:Y:S01]  /*5850*/  IMAD.SHL.U32 R56, R69, 0x10, RZ ;  /* 0x0000001045387824 */ /* 0x000fe200078e00ff */
[----:B------:R-:W-:Y:S01]  /*5860*/  ULEA UR43, UR52, UR43, 0x18 ;  /* 0x0000002b342b7291 */ /* 0x000fe2000f8ec0ff */
[----:B------:R-:W-:Y:S01]  /*5870*/  LOP3.LUT R5, R5, 0x100, RZ, 0xc0, !PT ;  /* 0x0000010005057812 */ /* 0x000fe200078ec0ff */
[----:B------:R-:W-:Y:S01]  /*5880*/  IMAD.MOV.U32 R68, RZ, RZ, 0x10 ;  /* 0x00000010ff447424 */ /* 0x000fe200078e00ff */
[----:B------:R-:W-:Y:S01]  /*5890*/  LOP3.LUT R2, R3, 0x1c, R2, 0xf8, !PT ;  /* 0x0000001c03027812 */ /* 0x000fe200078ef802 */
[----:B------:R-:W-:Y:S01]  /*58a0*/  IMAD.MOV.U32 R67, RZ, RZ, 0x20 ;  /* 0x00000020ff437424 */ /* 0x000fe200078e00ff */
[----:B------:R-:W3:Y:S01]  /*58b0*/  LDC.64 R52, c[0x0][0x8a8] ;  /* 0x00022a00ff347b82 */ /* 0x000ee20000000a00 */
[----:B------:R-:W-:Y:S01]  /*58c0*/  SHF.R.U32.HI R3, RZ, 0x2, R69 ;  /* 0x00000002ff037819 */ /* 0x000fe20000011645 */
[----:B------:R-:W-:Y:S01]  /*58d0*/  IMAD.MOV.U32 R22, RZ, RZ, RZ ;  /* 0x000000ffff167224 */ /* 0x000fe200078e00ff */
[----:B------:R-:W-:Y:S01]  /*58e0*/  LOP3.LUT R23, R23, 0x600000, RZ, 0xc0, !PT ;  /* 0x0060000017177812 */ /* 0x000fe200078ec0ff */
[----:B------:R-:W-:Y:S01]  /*58f0*/  IMAD.MOV.U32 R66, RZ, RZ, RZ ;  /* 0x000000ffff427224 */ /* 0x000fe200078e00ff */
[----:B------:R-:W-:Y:S01]  /*5900*/  LOP3.LUT R56, R5, 0x600, R56, 0xf8, !PT ;  /* 0x0000060005387812 */ /* 0x000fe200078ef838 */
[----:B------:R-:W4:Y:S01]  /*5910*/  LDCU UR63, c[0x0][0x370] ;  /* 0x00006e00ff3f77ac */ /* 0x000f220008000800 */
[----:B------:R-:W-:Y:S01]  /*5920*/  LOP3.LUT R3, R2, 0x4, R3, 0x78, !PT ;  /* 0x0000000402037812 */ /* 0x000fe200078e7803 */
[----:B------:R-:W4:Y:S01]  /*5930*/  LDS R0, [UR43+0x120] ;  /* 0x0001202bff007984 */ /* 0x000f220008000800 */
[----:B-1----:R-:W-:Y:S01]  /*5940*/  IMAD.U32 R71, RZ, RZ, UR4 ;  /* 0x00000004ff477e24 */ /* 0x002fe2000f8e00ff */
[----:B------:R-:W-:Y:S01]  /*5950*/  UIADD3 UR4, UPT, UPT, UR43, 0x400, URZ ;  /* 0x000004002b047890 */ /* 0x000fe2000fffe0ff */
[----:B------:R-:W-:Y:S01]  /*5960*/  LOP3.LUT R56, R56, R3, RZ, 0xfc, !PT ;  /* 0x0000000338387212 */ /* 0x000fe200078efcff */
[----:B------:R-:W-:Y:S01]  /*5970*/  IMAD.U32 R70, RZ, RZ, UR5 ;  /* 0x00000005ff467e24 */ /* 0x000fe2000f8e00ff */
[----:B------:R-:W-:Y:S01]  /*5980*/  LOP3.LUT R69, R69, 0x60, RZ, 0xc0, !PT ;  /* 0x0000006045457812 */ /* 0x000fe200078ec0ff */
[----:B------:R-:W1:Y:S01]  /*5990*/  LDCU.64 UR54, c[0x0][0x348] ;  /* 0x00006900ff3677ac */ /* 0x000e620008000a00 */
[----:B------:R-:W-:Y:S01]  /*59a0*/  SEL R68, R68, 0xfffffff0, !P2 ;  /* 0xfffffff044447807 */ /* 0x000fe20005000000 */
[----:B------:R-:W-:Y:S01]  /*59b0*/  IMAD.U32 R62, RZ, RZ, UR4 ;  /* 0x00000004ff3e7e24 */ /* 0x000fe2000f8e00ff */
[----:B------:R-:W-:Y:S01]  /*59c0*/  SEL R67, R67, 0xffffffe0, !P1 ;  /* 0xffffffe043437807 */ /* 0x000fe20004800000 */
[----:B------:R-:W1:Y:S01]  /*59d0*/  LDCU UR42, c[0x0][0xb0c] ;  /* 0x00016180ff2a77ac */ /* 0x000e620008000800 */
[----:B------:R-:W1:Y:S01]  /*59e0*/  LDCU UR39, c[0x0][0xb30] ;  /* 0x00016600ff2777ac */ /* 0x000e620008000800 */
[----:B------:R-:W1:Y:S01]  /*59f0*/  LDCU.64 UR60, c[0x0][0x888] ;  /* 0x00011100ff3c77ac */ /* 0x000e620008000a00 */
[----:B------:R-:W1:Y:S01]  /*5a00*/  LDCU.64 UR40, c[0x0][0xb28] ;  /* 0x00016500ff2877ac */ /* 0x000e620008000a00 */
[----:B------:R-:W1:Y:S01]  /*5a10*/  LDCU.128 UR56, c[0x0][0xb10] ;  /* 0x00016200ff3877ac */ /* 0x000e620008000c00 */
[----:B------:R-:W1:Y:S01]  /*5a20*/  LDCU UR62, c[0x0][0x374] ;  /* 0x00006e80ff3e77ac */ /* 0x000e620008000800 */
[----:B------:R-:W-:Y:S01]  /*5a30*/  UMOV UR53, URZ ;  /* 0x000000ff00357c82 */ /* 0x000fe20008000000 */
[----:B------:R-:W-:Y:S01]  /*5a40*/  UMOV UR47, URZ ;  /* 0x000000ff002f7c82 */ /* 0x000fe20008000000 */
[----:B-1234-:R-:W-:-:S07]  /*5a50*/  IMAD.IADD R23, R0, 0x1, R23 ;  /* 0x0000000100177824 */ /* 0x01efce00078e0217 */
.L_x_167:
[C---:B------:R-:W-:Y:S02]  /*5a60*/  LEA R0, R64.reuse, UR43, 0x3 ;  /* 0x0000002b40007c11 */ /* 0x040fe4000f8e18ff */
[----:B------:R-:W-:Y:S02]  /*5a70*/  SHF.L.U32 R3, R65, 0x1f, RZ ;  /* 0x0000001f41037819 */ /* 0x000fe400000006ff */
[----:B-1----:R-:W-:Y:S02]  /*5a80*/  LEA R5, R64, UR43, 0x4 ;  /* 0x0000002b40057c11 */ /* 0x002fe4000f8e20ff */
[----:B------:R-:W1:Y:S02]  /*5a90*/  SYNCS.PHASECHK.TRANS64.TRYWAIT P0, [R0+URZ+0x70], R3 ;  /* 0x00007003000075a7 */ /* 0x000e6400080011ff */
[----:B-1----:R-:W-:Y:S05]  /*5aa0*/  @!P0 BRA `(.L_x_92) ;  /* 0x0000006800248947 */ /* 0x002fea0003800000 */
.L_x_219:
[----:B------:R-:W-:Y:S01]  /*5ab0*/  R2UR UR7, R72 ;  /* 0x00000000480772ca */ /* 0x000fe200000e0000 */
[----:B------:R-:W2:Y:S01]  /*5ac0*/  LDS.128 R4, [R5+0x100] ;  /* 0x0001000005047984 */ /* 0x000ea20000000c00 */
[----:B-1----:R-:W-:Y:S01]  /*5ad0*/  VIADD R0, R0, 0x80 ;  /* 0x0000008000007836 */ /* 0x002fe20000000000 */
[----:B------:R-:W-:Y:S04]  /*5ae0*/  UISETP.GE.AND UP0, UPT, UR45, 0x1, UPT ;  /* 0x000000012d00788c */ /* 0x000fe8000bf06270 */
[----:B------:R-:W-:Y:S01]  /*5af0*/  PRMT R0, RZ, 0x654, R0 ;  /* 0x00000654ff007816 */ /* 0x000fe20000000000 */
[----:B------:R-:W-:Y:S01]  /*5b00*/  @!PT LDS RZ, [RZ] ;  /* 0x00000000fffff984 */ /* 0x000fe20000000800 */
[----:B------:R-:W-:Y:S01]  /*5b10*/  @!PT LDS RZ, [RZ] ;  /* 0x00000000fffff984 */ /* 0x000fe20000000800 */
[----:B------:R-:W-:Y:S01]  /*5b20*/  @!PT LDS RZ, [RZ] ;  /* 0x00000000fffff984 */ /* 0x000fe20000000800 */
[----:B------:R-:W-:Y:S01]  /*5b30*/  @!PT LDS RZ, [RZ] ;  /* 0x00000000fffff984 */ /* 0x000fe20000000800 */
[----:B------:R1:W-:Y:S06]  /*5b40*/  MEMBAR.ALL.CTA ;  /* 0x0000000000007992 */ /* 0x0003ec0000008000 */
[----:B-1----:R-:W1:Y:S02]  /*5b50*/  FENCE.VIEW.ASYNC.S ;  /* 0x00000000000073c6 */ /* 0x002e640000000000 */
[----:B-1----:R1:W-:Y:S01]  /*5b60*/  SYNCS.ARRIVE.TRANS64.RED.A1T0 RZ, [R0+URZ], RZ ;  /* 0x000000ff00ff79a7 */ /* 0x0023e200081004ff */
[----:B--2---:R-:W-:Y:S11]  /*5b70*/  LOP3.LUT P0, RZ, R6, 0x1, RZ, 0xc0, !PT ;  /* 0x0000000106ff7812 */ /* 0x004ff6000780c0ff */
[----:B------:R-:W-:Y:S02]  /*5b80*/  @!UPT UIADD3 URZ, UPT, UPT, URZ, URZ, URZ ;  /* 0x000000fffffff290 */ /* 0x000fe4000fffe0ff */
[----:B------:R-:W-:Y:S01]  /*5b90*/  VOTEU.ANY UP1, P0 ;  /* 0x0000000000ff7886 */ /* 0x000fe20000020100 */
[----:B------:R-:W-:Y:S01]  /*5ba0*/  PLOP3.LUT P0, PT, PT, PT, UP1, 0x80, 0x8 ;  /* 0x000000000008781c */ /* 0x000fe20003f0f018 */
[----:B------:R-:W-:Y:S06]  /*5bb0*/  UP2UR UR4, UPR, URZ, 0x2 ;  /* 0x00000002ff047883 */ /* 0x000fec0008000000 */
[----:B------:R-:W-:Y:S06]  /*5bc0*/  IMAD.U32 R73, RZ, RZ, UR4 ;  /* 0x00000004ff497e24 */ /* 0x000fec000f8e00ff */
[----:B------:R-:W-:Y:S02]  /*5bd0*/  @P0 SHF.R.U32.HI R2, RZ, 0x10, R5 ;  /* 0x00000010ff020819 */ /* 0x000fe40000011605 */
[----:B------:R-:W-:Y:S02]  /*5be0*/  @P0 MOV R3, R4 ;  /* 0x0000000400030202 */ /* 0x000fe40000000f00 */
[----:B------:R-:W-:Y:S02]  /*5bf0*/  @P0 R2UR UR4, R2 ;  /* 0x00000000020402ca */ /* 0x000fe400000e0000 */
[----:B------:R-:W-:Y:S02]  /*5c00*/  @P0 LOP3.LUT R4, R5, 0xffff, RZ, 0xc0, !PT ;  /* 0x0000ffff05040812 */ /* 0x000fe400078ec0ff */
[----:B------:R-:W-:Y:S02]  /*5c10*/  @P0 R2UR UR6, R3 ;  /* 0x00000000030602ca */ /* 0x000fe400000e0000 */
[----:B------:R-:W-:Y:S07]  /*5c20*/  @P0 R2UR UR5, R4 ;  /* 0x00000000040502ca */ /* 0x000fee00000e0000 */
[----:B------:R-:W-:Y:S02]  /*5c30*/  @UP1 UMOV UR7, UR4 ;  /* 0x0000000400071c82 */ /* 0x000fe40008000000 */
[----:B------:R-:W-:Y:S02]  /*5c40*/  IMAD.U32 R72, RZ, RZ, UR7 ;  /* 0x00000007ff487e24 */ /* 0x000fe4000f8e00ff */
[----:B------:R-:W-:Y:S02]  /*5c50*/  @UP1 UMOV UR38, UR6 ;  /* 0x0000000600261c82 */ /* 0x000fe40008000000 */
[----:B------:R-:W-:Y:S01]  /*5c60*/  @UP1 UMOV UR37, UR5 ;  /* 0x0000000500251c82 */ /* 0x000fe20008000000 */
[----:B-1----:R-:W-:Y:S05]  /*5c70*/  BRA.U !UP0, `(.L_x_93) ;  /* 0x0000000108cc7547 */ /* 0x002fea000b800000 */
[----:B------:R-:W1:Y:S01]  /*5c80*/  LDCU UR12, c[0x0][0xb20] ;  /* 0x00016400ff0c77ac */ /* 0x000e620008000800 */
[----:B------:R-:W-:Y:S02]  /*5c90*/  UIMAD.WIDE.U32 UR4, UR62, UR59, URZ ;  /* 0x0000003b3e0472a5 */ /* 0x000fe4000f8e00ff */
[----:B------:R-:W-:Y:S02]  /*5ca0*/  UIMAD.WIDE.U32 UR6, UR63, UR56, URZ ;  /* 0x000000383f0672a5 */ /* 0x000fe4000f8e00ff */
[----:B------:R-:W-:Y:S02]  /*5cb0*/  UISETP.NE.AND UP0, UPT, UR58, 0x1, UPT ;  /* 0x000000013a00788c */ /* 0x000fe4000bf05270 */
[----:B------:R-:W-:Y:S02]  /*5cc0*/  UIMAD.WIDE.U32 UR8, UR37, UR59, URZ ;  /* 0x0000003b250872a5 */ /* 0x000fe4000f8e00ff */
[----:B------:R-:W-:Y:S02]  /*5cd0*/  UIMAD.WIDE.U32 UR10, UR38, UR56, URZ ;  /* 0x00000038260a72a5 */ /* 0x000fe4000f8e00ff */
[----:B------:R-:W-:Y:S02]  /*5ce0*/  UISETP.NE.AND UP1, UPT, UR42, 0x1, UPT ;  /* 0x000000012a00788c */ /* 0x000fe4000bf25270 */
[----:B------:R-:W-:Y:S01]  /*5cf0*/  UISETP.NE.AND UP2, UPT, UR45, 0x1, UPT ;  /* 0x000000012d00788c */ /* 0x000fe2000bf45270 */
[----:B------:R-:W-:Y:S02]  /*5d00*/  UMOV UR4, UR5 ;  /* 0x0000000500047c82 */ /* 0x000fe40008000000 */
[----:B-1----:R-:W-:Y:S03]  /*5d10*/  USHF.R.U32.HI UR5, URZ, UR12, UR4 ;  /* 0x0000000cff057299 */ /* 0x002fe60008011604 */
[----:B------:R-:W-:Y:S02]  /*5d20*/  UMOV UR4, UR7 ;  /* 0x0000000700047c82 */ /* 0x000fe40008000000 */
[----:B------:R-:W-:Y:S02]  /*5d30*/  USHF.R.U32.HI UR7, URZ, UR57, UR4 ;  /* 0x00000039ff077299 */ /* 0x000fe40008011604 */
[----:B------:R-:W-:Y:S02]  /*5d40*/  USEL UR4, UR62, UR5, !UP0 ;  /* 0x000000053e047287 */ /* 0x000fe4000c000000 */
[----:B------:R-:W-:Y:S01]  /*5d50*/  USEL UR7, UR63, UR7, !UP1 ;  /* 0x000000073f077287 */ /* 0x000fe2000c800000 */
[----:B------:R-:W-:Y:S01]  /*5d60*/  UMOV UR5, UR9 ;  /* 0x0000000900057c82 */ /* 0x000fe20008000000 */
[----:B------:R-:W-:Y:S02]  /*5d70*/  UIMAD.WIDE.U32 UR8, UR4, UR40, URZ ;  /* 0x00000028040872a5 */ /* 0x000fe4000f8e00ff */
[----:B------:R-:W-:Y:S03]  /*5d80*/  USHF.R.U32.HI UR6, URZ, UR12, UR5 ;  /* 0x0000000cff067299 */ /* 0x000fe60008011605 */
[----:B------:R-:W-:Y:S01]  /*5d90*/  UMOV UR5, UR11 ;  /* 0x0000000b00057c82 */ /* 0x000fe20008000000 */
[----:B------:R-:W-:Y:S02]  /*5da0*/  UIMAD.WIDE.U32 UR10, UR7, UR40, URZ ;  /* 0x00000028070a72a5 */ /* 0x000fe4000f8e00ff */
[----:B------:R-:W-:Y:S02]  /*5db0*/  USHF.R.U32.HI UR12, URZ, UR57, UR5 ;  /* 0x00000039ff0c7299 */ /* 0x000fe40008011605 */
[----:B------:R-:W-:Y:S01]  /*5dc0*/  USEL UR6, UR37, UR6, !UP0 ;  /* 0x0000000625067287 */ /* 0x000fe2000c000000 */
[----:B------:R-:W-:Y:S02]  /*5dd0*/  UMOV UR5, UR9 ;  /* 0x0000000900057c82 */ /* 0x000fe40008000000 */
[----:B------:R-:W-:Y:S01]  /*5de0*/  UMOV UR10, UR11 ;  /* 0x0000000b000a7c82 */ /* 0x000fe20008000000 */
[----:B------:R-:W-:Y:S02]  /*5df0*/  @UP2 USHF.R.U32.HI UR4, URZ, UR41, UR5 ;  /* 0x00000029ff042299 */ /* 0x000fe40008011605 */
[----:B------:R-:W-:Y:S02]  /*5e00*/  @UP2 USHF.R.U32.HI UR7, URZ, UR41, UR10 ;  /* 0x00000029ff072299 */ /* 0x000fe4000801160a */
[----:B------:R-:W-:Y:S02]  /*5e10*/  UIMAD UR4, UR45, UR4, URZ ;  /* 0x000000042d0472a4 */ /* 0x000fe4000f8e02ff */
        /* <DEDUP_REMOVED lines=8> */
[----:B------:R-:W-:Y:S02]  /*5ea0*/  USEL UR11, UR6, UR4, !UP2 ;  /* 0x00000004060b7287 */ /* 0x000fe4000d000000 */
[----:B------:R-:W-:Y:S02]  /*5eb0*/  UIADD3 UR8, UPT, UPT, -UR5, URZ, URZ ;  /* 0x000000ff05087290 */ /* 0x000fe4000fffe1ff */
[----:B------:R-:W-:Y:S01]  /*5ec0*/  UIADD3 UR10, UPT, UPT, -UR11, URZ, URZ ;  /* 0x000000ff0b0a7290 */ /* 0x000fe2000fffe1ff */
[----:B------:R-:W-:Y:S01]  /*5ed0*/  @!UP0 UMOV UR4, UR9 ;  /* 0x0000000900048c82 */ /* 0x000fe20008000000 */
[----:B------:R-:W-:Y:S02]  /*5ee0*/  UIADD3 UR9, UPT, UPT, -UR6, URZ, URZ ;  /* 0x000000ff06097290 */ /* 0x000fe4000fffe1ff */
[----:B------:R-:W-:Y:S02]  /*5ef0*/  @!UP0 USHF.R.U32.HI UR4, URZ, UR41, UR4 ;  /* 0x00000029ff048299 */ /* 0x000fe40008011604 */
[----:B------:R-:W-:Y:S02]  /*5f00*/  UIMAD UR10, UR45, UR10, UR6 ;  /* 0x0000000a2d0a72a4 */ /* 0x000fe4000f8e0206 */
[----:B------:R-:W-:Y:S04]  /*5f10*/  @!UP0 USEL UR4, UR5, UR4, !UP2 ;  /* 0x0000000405048287 */ /* 0x000fe8000d000000 */
[----:B------:R-:W-:Y:S02]  /*5f20*/  @!UP0 UIMAD UR10, UR7, UR10, UR4 ;  /* 0x0000000a070a82a4 */ /* 0x000fe4000f8e0204 */
[----:B------:R-:W-:Y:S02]  /*5f30*/  @!UP0 UIADD3 UR11, UPT, UPT, UR11, -UR4, URZ ;  /* 0x800000040b0b8290 */ /* 0x000fe4000fffe0ff */
[----:B------:R-:W-:Y:S02]  /*5f40*/  UIMAD UR7, UR42, UR8, UR38 ;  /* 0x000000082a0772a4 */ /* 0x000fe4000f8e0226 */
[----:B------:R-:W-:Y:S02]  /*5f50*/  @!UP0 UIMAD UR6, UR11, UR45, UR5 ;  /* 0x0000002d0b0682a4 */ /* 0x000fe4000f8e0205 */
[----:B------:R-:W-:Y:S01]  /*5f60*/  UIMAD UR4, UR58, UR9, UR37 ;  /* 0x000000093a0472a4 */ /* 0x000fe2000f8e0225 */
[----:B------:R-:W-:Y:S02]  /*5f70*/  @!UP0 UMOV UR5, UR10 ;  /* 0x0000000a00058c82 */ /* 0x000fe40008000000 */
[----:B------:R-:W-:Y:S02]  /*5f80*/  UIMAD UR38, UR5, UR42, UR7 ;  /* 0x0000002a052672a4 */ /* 0x000fe4000f8e0207 */
[----:B------:R-:W-:Y:S11]  /*5f90*/  UIMAD UR37, UR6, UR58, UR4 ;  /* 0x0000003a062572a4 */ /* 0x000ff6000f8e0204 */
[----:B------:R-:W-:Y:S01]  /*5fa0*/  @!UPT UIADD3 URZ, UPT, UPT, URZ, URZ, URZ ;  /* 0x000000fffffff290 */ /* 0x000fe2000fffe0ff */
.L_x_93:
[----:B------:R-:W-:Y:S01]  /*5fb0*/  UISETP.NE.AND UP0, UPT, UR39, 0x1, UPT ;  /* 0x000000012700788c */ /* 0x000fe2000bf05270 */
[----:B------:R-:W-:Y:S01]  /*5fc0*/  LOP3.LUT P0, RZ, R62, 0x3f0, RZ, 0xc0, !PT ;  /* 0x000003f03eff7812 */ /* 0x000fe2000780c0ff */
[----:B------:R-:W-:Y:S01]  /*5fd0*/  USHF.L.U32 UR50, UR16, 0x6, URZ ;  /* 0x0000000610327899 */ /* 0x000fe200080006ff */
[----:B------:R-:W-:Y:S01]  /*5fe0*/  BSSY.RECONVERGENT B6, `(.L_x_94) ;  /* 0x0000034000067945 */ /* 0x000fe20003800200 */
[----:B------:R-:W-:Y:S01]  /*5ff0*/  USHF.L.U32 UR49, UR20, 0x8, URZ ;  /* 0x0000000814317899 */ /* 0x000fe200080006ff */
[----:B------:R-:W-:Y:S06]  /*6000*/  IADD3 R64, PT, PT, R64, 0x1, RZ ;  /* 0x0000000140407810 */ /* 0x000fec0007ffe0ff */
[----:B------:R-:W1:Y:S01]  /*6010*/  @!UP0 LDCU.128 UR12, c[0x0][0xb10] ;  /* 0x00016200ff0c87ac */ /* 0x000e620008000c00 */
[----:B------:R-:W2:Y:S01]  /*6020*/  @!UP0 LDCU UR5, c[0x0][0xb0c] ;  /* 0x00016180ff0587ac */ /* 0x000ea20008000800 */
[----:B------:R-:W3:Y:S01]  /*6030*/  @!UP0 LDCU UR10, c[0x0][0xb20] ;  /* 0x00016400ff0a87ac */ /* 0x000ee20008000800 */
[----:B-1----:R-:W-:Y:S02]  /*6040*/  UIMAD.WIDE.U32 UR8, UR38, UR12, URZ ;  /* 0x0000000c260872a5 */ /* 0x002fe4000f8e00ff */
[----:B------:R-:W-:Y:S02]  /*6050*/  UIMAD.WIDE.U32 UR6, UR37, UR15, URZ ;  /* 0x0000000f250672a5 */ /* 0x000fe4000f8e00ff */
[----:B------:R-:W-:Y:S03]  /*6060*/  @!UP0 UISETP.NE.AND UP1, UPT, UR14, 0x1, UPT ;  /* 0x000000010e00888c */ /* 0x000fe6000bf25270 */
[----:B------:R-:W-:Y:S01]  /*6070*/  @!UP0 UMOV UR4, UR9 ;  /* 0x0000000900048c82 */ /* 0x000fe20008000000 */
[----:B--2---:R-:W-:Y:S02]  /*6080*/  @!UP0 UISETP.NE.AND UP2, UPT, UR5, 0x1, UPT ;  /* 0x000000010500888c */ /* 0x004fe4000bf45270 */
[----:B------:R-:W-:Y:S01]  /*6090*/  @!UP0 USHF.R.U32.HI UR4, URZ, UR13, UR4 ;  /* 0x0000000dff048299 */ /* 0x000fe20008011604 */
[----:B------:R-:W-:Y:S02]  /*60a0*/  @!UP0 UMOV UR6, UR7 ;  /* 0x0000000700068c82 */ /* 0x000fe40008000000 */
[----:B---3--:R-:W-:Y:S02]  /*60b0*/  @!UP0 USHF.R.U32.HI UR6, URZ, UR10, UR6 ;  /* 0x0000000aff068299 */ /* 0x008fe40008011606 */
[----:B------:R-:W-:Y:S02]  /*60c0*/  @!UP0 USEL UR7, UR38, UR4, !UP2 ;  /* 0x0000000426078287 */ /* 0x000fe4000d000000 */
[----:B------:R-:W-:Y:S04]  /*60d0*/  @!UP0 USEL UR6, UR37, UR6, !UP1 ;  /* 0x0000000625068287 */ /* 0x000fe8000c800000 */
[----:B------:R-:W-:Y:S02]  /*60e0*/  @!UP0 UIADD3 UR4, UPT, UPT, -UR7, UR6, URZ ;  /* 0x0000000607048290 */ /* 0x000fe4000fffe1ff */
[----:B------:R-:W-:Y:S02]  /*60f0*/  @!UP0 UIADD3 UR6, UPT, UPT, UR7, -UR6, URZ ;  /* 0x8000000607068290 */ /* 0x000fe4000fffe0ff */
[----:B------:R-:W-:Y:S02]  /*6100*/  @!UP0 UIMAD UR38, UR4, UR5, UR38 ;  /* 0x00000005042682a4 */ /* 0x000fe4000f8e0226 */
[----:B------:R-:W-:Y:S01]  /*6110*/  @!UP0 UIMAD UR37, UR6, UR14, UR37 ;  /* 0x0000000e062582a4 */ /* 0x000fe2000f8e0225 */
[----:B------:R-:W-:Y:S11]  /*6120*/  @!P0 BRA `(.L_x_95) ;  /* 0x00000000007c8947 */ /* 0x000ff60003800000 */
[----:B------:R-:W1:Y:S01]  /*6130*/  LDCU.64 UR8, c[0x4][0x80] ;  /* 0x01001000ff0877ac */ /* 0x000e620008000a00 */
[----:B------:R-:W-:Y:S01]  /*6140*/  MOV R2, 0x0 ;  /* 0x0000000000027802 */ /* 0x000fe20000000f00 */
[----:B------:R-:W-:Y:S02]  /*6150*/  HFMA2 R12, -RZ, RZ, 0, 5.9604644775390625e-08 ;  /* 0x00000001ff0c7431 */ /* 0x000fe400000001ff */
[----:B------:R-:W-:Y:S01]  /*6160*/  IMAD.MOV.U32 R8, RZ, RZ, 0x70 ;  /* 0x00000070ff087424 */ /* 0x000fe200078e00ff */
[----:B------:R2:W3:Y:S01]  /*6170*/  LDC.64 R14, c[0x4][R2] ;  /* 0x01000000020e7b82 */ /* 0x0004e20000000a00 */
[----:B------:R-:W4:Y:S01]  /*6180*/  LDCU.64 UR6, c[0x4][0x88] ;  /* 0x01001100ff0677ac */ /* 0x000f220008000a00 */
[----:B------:R-:W-:Y:S01]  /*6190*/  IMAD.MOV.U32 R13, RZ, RZ, RZ ;  /* 0x000000ffff0d7224 */ /* 0x000fe200078e00ff */
[----:B------:R-:W2:Y:S01]  /*61a0*/  LDCU.64 UR4, c[0x4][0x8] ;  /* 0x01000100ff0477ac */ /* 0x000ea20008000a00 */
[----:B-1----:R-:W-:Y:S01]  /*61b0*/  MOV R5, UR9 ;  /* 0x0000000900057c02 */ /* 0x002fe20008000f00 */
[----:B------:R-:W-:Y:S01]  /*61c0*/  IMAD.U32 R4, RZ, RZ, UR8 ;  /* 0x00000008ff047e24 */ /* 0x000fe2000f8e00ff */
[----:B----4-:R-:W-:Y:S01]  /*61d0*/  MOV R7, UR7 ;  /* 0x0000000700077c02 */ /* 0x010fe20008000f00 */
[----:B------:R-:W-:Y:S01]  /*61e0*/  IMAD.U32 R6, RZ, RZ, UR6 ;  /* 0x00000006ff067e24 */ /* 0x000fe2000f8e00ff */
[----:B--2---:R-:W-:Y:S01]  /*61f0*/  MOV R11, UR5 ;  /* 0x00000005000b7c02 */ /* 0x004fe20008000f00 */
[----:B------:R-:W-:Y:S02]  /*6200*/  IMAD.U32 R10, RZ, RZ, UR4 ;  /* 0x00000004ff0a7e24 */ /* 0x000fe4000f8e00ff */
[----:B------:R-:W-:Y:S07]  /*6210*/  LEPC R20, `(.L_x_96) ;  /* 0x000000001014794e */ /* 0x000fee0000000000 */
[----:B---3-5:R-:W-:Y:S05]  /*6220*/  CALL.ABS.NOINC R14 ;  /* 0x000000000e007343 */ /* 0x028fea0003c00000 */
.L_x_96:
[----:B------:R-:W1:Y:S01]  /*6230*/  LDCU.64 UR8, c[0x4][0x80] ;  /* 0x01001000ff0877ac */ /* 0x000e620008000a00 */
[----:B------:R-:W2:Y:S01]  /*6240*/  LDC.64 R2, c[0x4][R2] ;  /* 0x0100000002027b82 */ /* 0x000ea20000000a00 */
[----:B------:R-:W-:Y:S02]  /*6250*/  HFMA2 R12, -RZ, RZ, 0, 5.9604644775390625e-08 ;  /* 0x00000001ff0c7431 */ /* 0x000fe400000001ff */
[----:B------:R-:W-:Y:S02]  /*6260*/  IMAD.MOV.U32 R8, RZ, RZ, 0x70 ;  /* 0x00000070ff087424 */ /* 0x000fe400078e00ff */
[----:B------:R-:W-:Y:S01]  /*6270*/  IMAD.MOV.U32 R13, RZ, RZ, RZ ;  /* 0x000000ffff0d7224 */ /* 0x000fe200078e00ff */
[----:B------:R-:W3:Y:S01]  /*6280*/  LDCU.64 UR6, c[0x4][0x88] ;  /* 0x01001100ff0677ac */ /* 0x000ee20008000a00 */
[----:B------:R-:W4:Y:S01]  /*6290*/  LDCU.64 UR4, c[0x4][0x8] ;  /* 0x01000100ff0477ac */ /* 0x000f220008000a00 */
[----:B-1----:R-:W-:Y:S02]  /*62a0*/  MOV R4, UR8 ;  /* 0x0000000800047c02 */ /* 0x002fe40008000f00 */
[----:B------:R-:W-:Y:S02]  /*62b0*/  MOV R5, UR9 ;  /* 0x0000000900057c02 */ /* 0x000fe40008000f00 */
[----:B---3--:R-:W-:Y:S01]  /*62c0*/  MOV R7, UR7 ;  /* 0x0000000700077c02 */ /* 0x008fe20008000f00 */
[----:B------:R-:W-:Y:S01]  /*62d0*/  IMAD.U32 R6, RZ, RZ, UR6 ;  /* 0x00000006ff067e24 */ /* 0x000fe2000f8e00ff */
[----:B----4-:R-:W-:Y:S01]  /*62e0*/  MOV R11, UR5 ;  /* 0x00000005000b7c02 */ /* 0x010fe20008000f00 */
[----:B------:R-:W-:Y:S02]  /*62f0*/  IMAD.U32 R10, RZ, RZ, UR4 ;  /* 0x00000004ff0a7e24 */ /* 0x000fe4000f8e00ff */
[----:B------:R-:W-:Y:S07]  /*6300*/  LEPC R20, `(.L_x_95) ;  /* 0x000000001014794e */ /* 0x000fee0000000000 */
[----:B--2---:R-:W-:Y:S05]  /*6310*/  CALL.ABS.NOINC R2 ;  /* 0x0000000002007343 */ /* 0x004fea0003c00000 */
.L_x_95:
[----:B------:R-:W-:Y:S05]  /*6320*/  BSYNC.RECONVERGENT B6 ;  /* 0x0000000000067941 */ /* 0x000fea0003800200 */
.L_x_94:
[----:B------:R-:W-:Y:S02]  /*6330*/  R2UR UR6, R61 ;  /* 0x000000003d0672ca */ /* 0x000fe400000e0000 */
[----:B------:R-:W-:Y:S02]  /*6340*/  R2UR UR5, R71 ;  /* 0x00000000470572ca */ /* 0x000fe400000e0000 */
[----:B------:R-:W-:Y:S02]  /*6350*/  R2UR UR4, R70 ;  /* 0x00000000460472ca */ /* 0x000fe400000e0000 */
[----:B------:R-:W-:Y:S02]  /*6360*/  ISETP.NE.U32.AND P4, PT, R54, RZ, PT ;  /* 0x000000ff3600720c */ /* 0x000fe40003f85070 */
[----:B------:R-:W-:Y:S02]  /*6370*/  ISETP.NE.U32.AND P2, PT, RZ, UR60, PT ;  /* 0x0000003cff007c0c */ /* 0x000fe4000bf45070 */
[----:B------:R-:W-:Y:S02]  /*6380*/  ISETP.NE.AND.EX P4, PT, R55, RZ, PT, P4 ;  /* 0x000000ff3700720c */ /* 0x000fe40003f85340 */
[----:B------:R-:W-:Y:S01]  /*6390*/  ISETP.NE.AND.EX P2, PT, RZ, UR61, PT, P2 ;  /* 0x0000003dff007c0c */ /* 0x000fe2000bf45320 */
[----:B------:R-:W-:Y:S02]  /*63a0*/  UISETP.NE.AND UP2, UPT, UR6, URZ, UPT ;  /* 0x000000ff0600728c */ /* 0x000fe4000bf45270 */
[----:B------:R-:W-:Y:S04]  /*63b0*/  UISETP.NE.U32.AND UP0, UPT, UR5, URZ, UPT ;  /* 0x000000ff0500728c */ /* 0x000fe8000bf05070 */
[----:B------:R-:W-:Y:S01]  /*63c0*/  UISETP.NE.AND.EX UP1, UPT, UR4, URZ, UPT, UP0 ;  /* 0x000000ff0400728c */ /* 0x000fe2000bf25300 */
[----:B------:R-:W-:Y:S01]  /*63d0*/  PLOP3.LUT P1, PT, PT, PT, UP2, 0x80, 0x8 ;  /* 0x000000000008781c */ /* 0x000fe20003f2f028 */
[----:B------:R-:W-:Y:S03]  /*63e0*/  UPLOP3.LUT UP0, UPT, UPT, UPT, UPT, 0x40, 0x4 ;  /* 0x000000000004789c */ /* 0x000fe60003f0e870 */
[----:B------:R-:W-:Y:S06]  /*63f0*/  @UP2 UPLOP3.LUT UP0, UPT, UPT, UPT, UP1, 0x80, 0x8 ;  /* 0x000000000008289c */ /* 0x000fec0003f0f010 */
[----:B------:R-:W-:Y:S01]  /*6400*/  PLOP3.LUT P0, PT, PT, PT, UP0, 0x80, 0x8 ;  /* 0x000000000008781c */ /* 0x000fe20003f0f008 */
[----:B------:R-:W-:Y:S01]  /*6410*/  @!UPT UIADD3 URZ, UPT, UPT, URZ, URZ, URZ ;  /* 0x000000fffffff290 */ /* 0x000fe2000fffe0ff */
[----:B------:R-:W-:Y:S11]  /*6420*/  BRA.U !UP1, `(.L_x_97) ;  /* 0x0000000109407547 */ /* 0x000ff6000b800000 */
[----:B------:R-:W-:Y:S01]  /*6430*/  UISETP.NE.U32.AND UP0, UPT, UR60, URZ, UPT ;  /* 0x000000ff3c00728c */ /* 0x000fe2000bf05070 */
[----:B------:R-:W-:Y:S01]  /*6440*/  R2UR UR6, R71 ;  /* 0x00000000470672ca */ /* 0x000fe200000e0000 */
[----:B------:R-:W1:Y:S01]  /*6450*/  LDCU.64 UR8, c[0x0][0x358] ;  /* 0x00006b00ff0877ac */ /* 0x000e620008000a00 */
[----:B------:R-:W-:Y:S02]  /*6460*/  HFMA2 R57, -RZ, RZ, 0, 5.9604644775390625e-08 ;  /* 0x00000001ff397431 */ /* 0x000fe400000001ff */
[----:B------:R-:W-:Y:S01]  /*6470*/  IMAD.MOV.U32 R0, RZ, RZ, 0x1 ;  /* 0x00000001ff007424 */ /* 0x000fe200078e00ff */
[----:B------:R-:W-:Y:S06]  /*6480*/  UISETP.NE.AND.EX UP0, UPT, UR61, URZ, UPT, UP0 ;  /* 0x000000ff3d00728c */ /* 0x000fec000bf05300 */
[----:B------:R-:W-:Y:S05]  /*6490*/  PLOP3.LUT P3, PT, PT, PT, UP0, 0x80, 0x8 ;  /* 0x000000000008781c */ /* 0x000fea0003f6f008 */
[----:B------:R-:W2:Y:S01]  /*64a0*/  @UP0 LDCU.64 UR4, c[0x0][0x888] ;  /* 0x00011100ff0407ac */ /* 0x000ea20008000a00 */
[----:B------:R-:W-:Y:S07]  /*64b0*/  @UP0 UIMAD UR6, UR36, UR6, URZ ;  /* 0x00000006240602a4 */ /* 0x000fee000f8e02ff */
[----:B------:R-:W-:Y:S01]  /*64c0*/  @!P3 PRMT R57, R0, 0x7610, R57 ;  /* 0x000076100039b816 */ /* 0x000fe20000000039 */
[----:B--2---:R-:W-:Y:S06]  /*64d0*/  @UP0 UIMAD.WIDE UR4, UR6, 0x4, UR4 ;  /* 0x00000004060408a5 */ /* 0x004fec000f8e0204 */
[----:B------:R-:W-:Y:S02]  /*64e0*/  IMAD.U32 R2, RZ, RZ, UR4 ;  /* 0x00000004ff027e24 */ /* 0x000fe4000f8e00ff */
[----:B------:R-:W-:Y:S03]  /*64f0*/  IMAD.U32 R3, RZ, RZ, UR5 ;  /* 0x00000005ff037e24 */ /* 0x000fe6000f8e00ff */
[----:B------:R-:W2:Y:S02]  /*6500*/  @!UP0 LDCU UR4, c[0x0][0x880] ;  /* 0x00011000ff0487ac */ /* 0x000ea40008000800 */
[----:B-1---5:R1:W5:Y:S02]  /*6510*/  @P3 LDG.E R27, desc[UR8][R2.64] ;  /* 0x00000008021b3981 */ /* 0x022364000c1e1900 */
[----:B-12---:R-:W-:Y:S02]  /*6520*/  @!P3 MOV R27, UR4 ;  /* 0x00000004001bbc02 */ /* 0x006fe40008000f00 */
.L_x_97:
[----:B------:R-:W-:Y:S05]  /*6530*/  @!P4 BRA `(.L_x_98) ;  /* 0x000000000024c947 */ /* 0x000fea0003800000 */
[----:B------:R-:W-:Y:S01]  /*6540*/  ISETP.NE.U32.AND P3, PT, R52, RZ, PT ;  /* 0x000000ff3400720c */ /* 0x000fe20003f65070 */
[----:B------:R-:W1:Y:S03]  /*6550*/  LDCU.64 UR4, c[0x0][0x358] ;  /* 0x00006b00ff0477ac */ /* 0x000e660008000a00 */
[----:B------:R-:W-:Y:S11]  /*6560*/  ISETP.NE.AND.EX P3, PT, R53, RZ, PT, P3 ;  /* 0x000000ff3500720c */ /* 0x000ff60003f65330 */
[----:B------:R-:W-:Y:S02]  /*6570*/  @!UPT UIADD3 URZ, UPT, UPT, URZ, URZ, URZ ;  /* 0x000000fffffff290 */ /* 0x000fe4000fffe0ff */
[----:B------:R-:W2:Y:S01]  /*6580*/  @P3 LDC.64 R2, c[0x0][0x8a8] ;  /* 0x00022a00ff023b82 */ /* 0x000ea20000000a00 */
[----:B------:R-:W-:Y:S04]  /*6590*/  @P3 IMAD R0, R54, UR36, RZ ;  /* 0x0000002436003c24 */ /* 0x000fe8000f8e02ff */
[----:B--2---:R-:W-:Y:S05]  /*65a0*/  @P3 IMAD.WIDE R2, R0, 0x4, R2 ;  /* 0x0000000400023825 */ /* 0x004fea00078e0202 */
[----:B-1---5:R1:W5:Y:S02]  /*65b0*/  @P3 LDG.E R24, desc[UR4][R2.64] ;  /* 0x0000000402183981 */ /* 0x022364000c1e1900 */
[----:B-1----:R-:W2:Y:S02]  /*65c0*/  @!P3 LDC R24, c[0x0][0x8a0] ;  /* 0x00022800ff18bb82 */ /* 0x002ea40000000800 */
.L_x_98:
[----:B-----5:R-:W-:Y:S01]  /*65d0*/  FSETP.NEU.AND P3, PT, R27, RZ, PT ;  /* 0x000000ff1b00720b */ /* 0x020fe20003f6d000 */
[----:B------:R-:W-:Y:S01]  /*65e0*/  IMAD.SHL.U32 R35, R56, 0x4, RZ ;  /* 0x0000000438237824 */ /* 0x000fe200078e00ff */
[----:B------:R-:W-:Y:S01]  /*65f0*/  SEL R4, RZ, 0xffffffff, P2 ;  /* 0xffffffffff047807 */ /* 0x000fe20001000000 */
[----:B------:R-:W-:Y:S01]  /*6600*/  BSSY B1, `(.L_x_99) ;  /* 0x0000043000017945 */ /* 0x000fe20003800000 */
[----:B------:R-:W-:Y:S01]  /*6610*/  @P1 LOP3.LUT P2, RZ, R57, 0xff, RZ, 0xc0, !PT ;  /* 0x000000ff39ff1812 */ /* 0x000fe2000784c0ff */
[----:B------:R-:W-:Y:S01]  /*6620*/  VIADD R76, R35, UR43 ;  /* 0x0000002b234c7c36 */ /* 0x000fe20008000000 */
[----:B------:R-:W-:Y:S01]  /*6630*/  @P1 SEL R3, RZ, 0xffffffff, P3 ;  /* 0xffffffffff031807 */ /* 0x000fe20001800000 */
[----:B------:R-:W-:Y:S01]  /*6640*/  IMAD.MOV.U32 R80, RZ, RZ, 0x1 ;  /* 0x00000001ff507424 */ /* 0x000fe200078e00ff */
[----:B------:R-:W-:Y:S01]  /*6650*/  LEA R77, R22, UR43, 0x3 ;  /* 0x0000002b164d7c11 */ /* 0x000fe2000f8e18ff */
[----:B------:R-:W-:Y:S01]  /*6660*/  IMAD.MOV.U32 R34, RZ, RZ, RZ ;  /* 0x000000ffff227224 */ /* 0x000fe200078e00ff */
[----:B------:R-:W-:Y:S02]  /*6670*/  @P0 SEL R3, R4, R3, !P2 ;  /* 0x0000000304030207 */ /* 0x000fe40005000000 */
[----:B------:R-:W-:Y:S02]  /*6680*/  CS2R R38, SRZ ;  /* 0x0000000000267805 */ /* 0x000fe4000001ff00 */
[----:B------:R-:W-:Y:S02]  /*6690*/  SHF.L.U32 R2, R66, 0x1f, RZ ;  /* 0x0000001f42027819 */ /* 0x000fe400000006ff */
[----:B------:R-:W-:Y:S02]  /*66a0*/  CS2R R36, SRZ ;  /* 0x0000000000247805 */ /* 0x000fe4000001ff00 */
[----:B------:R-:W-:Y:S02]  /*66b0*/  @P1 LOP3.LUT R3, R3, 0x1, RZ, 0xc0, !PT ;  /* 0x0000000103031812 */ /* 0x000fe400078ec0ff */
[----:B------:R-:W-:Y:S02]  /*66c0*/  CS2R R42, SRZ ;  /* 0x00000000002a7805 */ /* 0x000fe4000001ff00 */
[----:B------:R-:W-:Y:S02]  /*66d0*/  PLOP3.LUT P2, PT, PT, PT, UP1, 0x80, 0x8 ;  /* 0x000000000008781c */ /* 0x000fe40003f4f018 */
[----:B------:R-:W-:Y:S02]  /*66e0*/  CS2R R40, SRZ ;  /* 0x0000000000287805 */ /* 0x000fe4000001ff00 */
[----:B------:R-:W-:Y:S02]  /*66f0*/  ISETP.NE.U32.OR P6, PT, R3, 0x1, !P1 ;  /* 0x000000010300780c */ /* 0x000fe40004fc5470 */
[----:B------:R-:W-:Y:S02]  /*6700*/  CS2R R46, SRZ ;  /* 0x00000000002e7805 */ /* 0x000fe4000001ff00 */
[----:B------:R-:W-:Y:S02]  /*6710*/  LEA.HI R25, R22, R22, RZ, 0x1 ;  /* 0x0000001616197211 */ /* 0x000fe400078f08ff */
[----:B------:R-:W-:Y:S02]  /*6720*/  CS2R R44, SRZ ;  /* 0x00000000002c7805 */ /* 0x000fe4000001ff00 */
[----:B------:R-:W-:Y:S02]  /*6730*/  LOP3.LUT P4, R63, R57, 0xff, RZ, 0xc0, !PT ;  /* 0x000000ff393f7812 */ /* 0x000fe4000788c0ff */
[----:B------:R-:W-:Y:S02]  /*6740*/  CS2R R50, SRZ ;  /* 0x0000000000327805 */ /* 0x000fe4000001ff00 */
[----:B------:R-:W-:Y:S01]  /*6750*/  SEL R3, RZ, 0xffffffff, P3 ;  /* 0xffffffffff037807 */ /* 0x000fe20001800000 */
[C---:B------:R-:W-:Y:S01]  /*6760*/  IMAD.SHL.U32 R0, R25.reuse, 0x80, RZ ;  /* 0x0000008019007824 */ /* 0x040fe200078e00ff */
[----:B------:R-:W-:Y:S02]  /*6770*/  LOP3.LUT R25, R25, 0xffe, RZ, 0xc0, !PT ;  /* 0x00000ffe19197812 */ /* 0x000fe400078ec0ff */
[----:B------:R-:W-:Y:S02]  /*6780*/  CS2R R48, SRZ ;  /* 0x0000000000307805 */ /* 0x000fe4000001ff00 */
[----:B------:R-:W-:Y:S01]  /*6790*/  P2R R74, PR, RZ, 0x40 ;  /* 0x00000040ff4a7803 */ /* 0x000fe20000000000 */
[----:B------:R-:W-:Y:S01]  /*67a0*/  VIADD R79, R76, 0x400 ;  /* 0x000004004c4f7836 */ /* 0x000fe20000000000 */
[----:B------:R-:W-:Y:S01]  /*67b0*/  @P2 SEL R3, R4, R3, !P4 ;  /* 0x0000000304032207 */ /* 0x000fe20006000000 */
[----:B------:R-:W-:Y:S01]  /*67c0*/  IMAD.IADD R25, R22, 0x1, -R25 ;  /* 0x0000000116197824 */ /* 0x000fe200078e0a19 */
[----:B------:R-:W-:Y:S01]  /*67d0*/  @P6 SHF.L.U32 R5, RZ, 0x1f, RZ ;  /* 0x0000001fff056819 */ /* 0x000fe200000006ff */
[----:B------:R-:W-:Y:S01]  /*67e0*/  IMAD.IADD R75, R67, 0x1, R76 ;  /* 0x00000001434b7824 */ /* 0x000fe200078e024c */
[----:B------:R-:W-:Y:S02]  /*67f0*/  LOP3.LUT R0, R0, 0xffffff00, RZ, 0xc0, !PT ;  /* 0xffffff0000007812 */ /* 0x000fe400078ec0ff */
[----:B------:R-:W1:Y:S01]  /*6800*/  @P6 SYNCS.PHASECHK.TRANS64.TRYWAIT P1, [UR43+0x20], R5 ;  /* 0x00002005ff0065a7 */ /* 0x000e62000802112b */
[----:B------:R-:W-:Y:S02]  /*6810*/  LOP3.LUT R3, R3, 0x1, RZ, 0xc0, !PT ;  /* 0x0000000103037812 */ /* 0x000fe400078ec0ff */
[----:B------:R-:W-:Y:S02]  /*6820*/  IMAD.IADD R0, R23, 0x1, R0 ;  /* 0x0000000117007824 */ /* 0x000fe400078e0200 */
[----:B------:R-:W-:Y:S02]  /*6830*/  ISETP.NE.U32.AND P5, PT, R3, 0x1, PT ;  /* 0x000000010300780c */ /* 0x000fe40003fa5070 */
[----:B------:R-:W-:Y:S02]  /*6840*/  IMAD R25, R25, 0x100000, R0 ;  /* 0x0010000019197824 */ /* 0x000fe400078e0200 */
[----:B------:R-:W-:Y:S01]  /*6850*/  P2R R81, PR, RZ, 0x20 ;  /* 0x00000020ff517803 */ /* 0x000fe20000000000 */
[----:B------:R3:W4:Y:S01]  /*6860*/  SYNCS.PHASECHK.TRANS64.TRYWAIT P0, [R77+URZ+0x90], R2 ;  /* 0x000090024d0075a7 */ /* 0x00072200080011ff */
[----:B-1----:R-:W-:Y:S01]  /*6870*/  @P6 SEL R80, RZ, 0x1, !P1 ;  /* 0x00000001ff506807 */ /* 0x002fe20004800000 */
[----:B---3--:R-:W-:Y:S06]  /*6880*/  @!P6 BRA `(.L_x_100) ;  /* 0x000000000068e947 */ /* 0x008fec0003800000 */
[----:B------:R-:W-:Y:S01]  /*6890*/  @P5 IMAD R0, R68, 0x4, R79 ;  /* 0x0000000444005824 */ /* 0x000fe200078e024f */
[----:B------:R-:W-:Y:S01]  /*68a0*/  ISETP.NE.AND P1, PT, R80, RZ, PT ;  /* 0x000000ff5000720c */ /* 0x000fe20003f25270 */
[----:B------:R-:W-:Y:S01]  /*68b0*/  @P5 IMAD R4, R68, 0x4, R76 ;  /* 0x0000000444045824 */ /* 0x000fe200078e024c */
[----:B------:R-:W-:Y:S01]  /*68c0*/  BSSY B0, `(.L_x_101) ;  /* 0x000000e000007945 */ /* 0x000fe20003800000 */
[----:B------:R-:W-:Y:S01]  /*68d0*/  IMAD.MOV.U32 R38, RZ, RZ, RZ ;  /* 0x000000ffff267224 */ /* 0x000fe200078e00ff */
[----:B------:R-:W-:Y:S01]  /*68e0*/  CS2R R42, SRZ ;  /* 0x00000000002a7805 */ /* 0x000fe2000001ff00 */
[----:B------:R-:W-:Y:S01]  /*68f0*/  @P5 IMAD.IADD R5, R67, 0x1, R0 ;  /* 0x0000000143055824 */ /* 0x000fe200078e0200 */
[----:B------:R-:W-:Y:S02]  /*6900*/  CS2R R40, SRZ ;  /* 0x0000000000287805 */ /* 0x000fe4000001ff00 */
[----:B------:R-:W-:Y:S02]  /*6910*/  CS2R R36, SRZ ;  /* 0x0000000000247805 */ /* 0x000fe4000001ff00 */
[----:B------:R-:W-:Y:S02]  /*6920*/  CS2R R50, SRZ ;  /* 0x0000000000327805 */ /* 0x000fe4000001ff00 */
[----:B------:R-:W-:Y:S02]  /*6930*/  CS2R R48, SRZ ;  /* 0x0000000000307805 */ /* 0x000fe4000001ff00 */
[----:B------:R-:W-:Y:S02]  /*6940*/  CS2R R46, SRZ ;  /* 0x00000000002e7805 */ /* 0x000fe4000001ff00 */
[----:B------:R-:W-:Y:S01]  /*6950*/  CS2R R44, SRZ ;  /* 0x00000000002c7805 */ /* 0x000fe2000001ff00 */
[----:B------:R-:W-:Y:S06]  /*6960*/  @P1 BRA `(.L_x_102) ;  /* 0x00000000000c1947 */ /* 0x000fec0003800000 */
[----:B------:R-:W-:Y:S04]  /*6970*/  SHF.L.U32 R3, RZ, 0x1f, RZ ;  /* 0x0000001fff037819 */ /* 0x000fe800000006ff */
[----:B------:R-:W1:Y:S02]  /*6980*/  SYNCS.PHASECHK.TRANS64.TRYWAIT P1, [UR43+0x20], R3 ;  /* 0x00002003ff0075a7 */ /* 0x000e64000802112b */
[----:B-1----:R-:W-:Y:S05]  /*6990*/  @!P1 BRA `(.L_x_103) ;  /* 0x00000058007c9947 */ /* 0x002fea0003800000 */
.L_x_102:
[----:B------:R-:W-:Y:S05]  /*69a0*/  BSYNC B0 ;  /* 0x0000000000007941 */ /* 0x000fea0003800000 */
.L_x_101:
[----:B------:R-:W-:Y:S01]  /*69b0*/  ISETP.NE.AND P1, PT, R81, RZ, PT ;  /* 0x000000ff5100720c */ /* 0x000fe20003f25270 */
[----:B------:R-:W-:Y:S11]  /*69c0*/  HFMA2 R34, -RZ, RZ, 0, 5.9604644775390625e-08 ;  /* 0x00000001ff227431 */ /* 0x000ff600000001ff */
[----:B------:R-:W-:Y:S01]  /*69d0*/  @!UPT UIADD3 URZ, UPT, UPT, URZ, URZ, URZ ;  /* 0x000000fffffff290 */ /* 0x000fe2000fffe0ff */
[----:B------:R-:W-:Y:S05]  /*69e0*/  @P1 WARPSYNC.ALL ;  /* 0x0000000000001948 */ /* 0x000fea0003800000 */
[----:B------:R3:W1:Y:S04]  /*69f0*/  @P1 LDSM.16.M88.4 R40, [R4+0x400] ;  /* 0x000400000428183b */ /* 0x0006680000000200 */
[----:B------:R3:W1:Y:S04]  /*6a00*/  @P1 LDSM.16.M88.4 R36, [R5] ;  /* 0x000000000524183b */ /* 0x0006680000000200 */
[----:B------:R3:W1:Y:S04]  /*6a10*/  @P1 LDSM.16.M88.4 R48, [R35+UR43+0x400] ;  /* 0x0004002b2330183b */ /* 0x0006680008000200 */
[----:B------:R3:W1:Y:S02]  /*6a20*/  @P1 LDSM.16.M88.4 R44, [R75+0x400] ;  /* 0x000400004b2c183b */ /* 0x0006640000000200 */
.L_x_100:
[----:B------:R-:W-:Y:S05]  /*6a30*/  BSYNC B1 ;  /* 0x0000000000017941 */ /* 0x000fea0003800000 */
.L_x_99:
[----:B-1----:R-:W-:Y:S04]  /*6a40*/  SHF.R.U32.HI R3, RZ, 0x15, R25 ;  /* 0x00000015ff037819 */ /* 0x002fe80000011619 */
[----:B------:R-:W-:Y:S01]  /*6a50*/  LOP3.LUT P1, RZ, R3, 0x3, R58, 0x48, !PT ;  /* 0x0000000303ff7812 */ /* 0x000fe2000782483a */
[----:B------:R-:W-:Y:S01]  /*6a60*/  @!UPT UIADD3 URZ, UPT, UPT, URZ, URZ, URZ ;  /* 0x000000fffffff290 */ /* 0x000fe2000fffe0ff */
[----:B----4-:R-:W-:Y:S11]  /*6a70*/  @P0 BRA `(.L_x_104) ;  /* 0x0000000000080947 */ /* 0x010ff60003800000 */
[----:B------:R-:W1:Y:S02]  /*6a80*/  SYNCS.PHASECHK.TRANS64.TRYWAIT P0, [R77+URZ+0x90], R2 ;  /* 0x000090024d0075a7 */ /* 0x000e6400080011ff */
[----:B-1----:R-:W-:Y:S05]  /*6a90*/  @!P0 BRA `(.L_x_105) ;  /* 0x0000005800548947 */ /* 0x002fea0003800000 */
.L_x_104:
[----:B------:R-:W-:Y:S05]  /*6aa0*/  @!P1 BRA `(.L_x_106) ;  /* 0x0000000000409947 */ /* 0x000fea0003800000 */
[----:B------:R-:W3:Y:S01]  /*6ab0*/  LDCU.64 UR8, c[0x4][0x70] ;  /* 0x01000e00ff0877ac */ /* 0x000ee20008000a00 */
[----:B------:R-:W-:Y:S01]  /*6ac0*/  MOV R3, 0x0 ;  /* 0x0000000000037802 */ /* 0x000fe20000000f00 */
[----:B------:R-:W-:Y:S02]  /*6ad0*/  HFMA2 R12, -RZ, RZ, 0, 5.9604644775390625e-08 ;  /* 0x00000001ff0c7431 */ /* 0x000fe400000001ff */
[----:B------:R-:W-:Y:S02]  /*6ae0*/  IMAD.MOV.U32 R8, RZ, RZ, 0x192 ;  /* 0x00000192ff087424 */ /* 0x000fe400078e00ff */
[----:B------:R-:W-:Y:S01]  /*6af0*/  IMAD.MOV.U32 R13, RZ, RZ, RZ ;  /* 0x000000ffff0d7224 */ /* 0x000fe200078e00ff */
[----:B------:R-:W4:Y:S01]  /*6b00*/  LDCU.64 UR6, c[0x4][0x78] ;  /* 0x01000f00ff0677ac */ /* 0x000f220008000a00 */
[----:B-1----:R-:W1:Y:S01]  /*6b10*/  LDC.64 R2, c[0x4][R3] ;  /* 0x0100000003027b82 */ /* 0x002e620000000a00 */
[----:B------:R-:W5:Y:S01]  /*6b20*/  LDCU.64 UR4, c[0x4][0x10] ;  /* 0x01000200ff0477ac */ /* 0x000f620008000a00 */
[----:B---3--:R-:W-:Y:S01]  /*6b30*/  MOV R5, UR9 ;  /* 0x0000000900057c02 */ /* 0x008fe20008000f00 */
[----:B------:R-:W-:Y:S01]  /*6b40*/  IMAD.U32 R4, RZ, RZ, UR8 ;  /* 0x00000008ff047e24 */ /* 0x000fe2000f8e00ff */
[----:B----4-:R-:W-:Y:S01]  /*6b50*/  MOV R7, UR7 ;  /* 0x0000000700077c02 */ /* 0x010fe20008000f00 */
[----:B------:R-:W-:Y:S01]  /*6b60*/  IMAD.U32 R6, RZ, RZ, UR6 ;  /* 0x00000006ff067e24 */ /* 0x000fe2000f8e00ff */
[----:B-----5:R-:W-:Y:S01]  /*6b70*/  MOV R11, UR5 ;  /* 0x00000005000b7c02 */ /* 0x020fe20008000f00 */
[----:B------:R-:W-:Y:S02]  /*6b80*/  IMAD.U32 R10, RZ, RZ, UR4 ;  /* 0x00000004ff0a7e24 */ /* 0x000fe4000f8e00ff */
[----:B------:R-:W-:Y:S07]  /*6b90*/  LEPC R20, `(.L_x_106) ;  /* 0x000000001014794e */ /* 0x000fee0000000000 */
[----:B-12---:R-:W-:Y:S05]  /*6ba0*/  CALL.ABS.NOINC R2 ;  /* 0x0000000002007343 */ /* 0x006fea0003c00000 */
.L_x_106:
[----:B------:R-:W-:Y:S01]  /*6bb0*/  LOP3.LUT R20, R48, 0xffffe000, RZ, 0xc0, !PT ;  /* 0xffffe00030147812 */ /* 0x000fe200078ec0ff */
[----:B------:R-:W-:Y:S05]  /*6bc0*/  WARPSYNC.ALL ;  /* 0x0000000000007948 */ /* 0x000fea0003800000 */
[----:B------:R-:W-:Y:S01]  /*6bd0*/  R2UR UR4, R25 ;  /* 0x00000000190472ca */ /* 0x000fe200000e0000 */
[----:B------:R-:W-:Y:S01]  /*6be0*/  IMAD.SHL.U32 R82, R68, 0x4, RZ ;  /* 0x0000000444527824 */ /* 0x000fe200078e00ff */
[----:B------:R-:W-:Y:S01]  /*6bf0*/  LOP3.LUT R21, R49, 0xffffe000, RZ, 0xc0, !PT ;  /* 0xffffe00031157812 */ /* 0x000fe200078ec0ff */
[----:B------:R-:W-:Y:S01]  /*6c00*/  BSSY.RECONVERGENT B0, `(.L_x_107) ;  /* 0x0000059000007945 */ /* 0x000fe20003800200 */
[----:B------:R-:W-:Y:S02]  /*6c10*/  LOP3.LUT R26, R51, 0xffffe000, RZ, 0xc0, !PT ;  /* 0xffffe000331a7812 */ /* 0x000fe400078ec0ff */
[----:B------:R-:W-:Y:S02]  /*6c20*/  LOP3.LUT R32, R45, 0xffffe000, RZ, 0xc0, !PT ;  /* 0xffffe0002d207812 */ /* 0x000fe400078ec0ff */
[----:B------:R-:W-:Y:S02]  /*6c30*/  LOP3.LUT R33, R46, 0xffffe000, RZ, 0xc0, !PT ;  /* 0xffffe0002e217812 */ /* 0x000fe400078ec0ff */
[----:B------:R-:W-:Y:S02]  /*6c40*/  IADD3 R78, PT, PT, R79, R82, RZ ;  /* 0x000000524f4e7210 */ /* 0x000fe40007ffe0ff */
[----:B------:R-:W-:Y:S01]  /*6c50*/  ISETP.NE.AND P0, PT, R69, RZ, PT ;  /* 0x000000ff4500720c */ /* 0x000fe20003f05270 */
[----:B---3--:R-:W2:Y:S02]  /*6c60*/  LDTM.16dp128bit.x8 R4, tmem[UR4] ;  /* 0x00000004000479ee */ /* 0x008ea40008180000 */
[----:B------:R-:W-:Y:S02]  /*6c70*/  IMAD.IADD R79, R67, 0x1, R78 ;  /* 0x00000001434f7824 */ /* 0x000fe400078e024e */
[C---:B--2---:R-:W-:Y:S01]  /*6c80*/  FMUL R0, R24.reuse, R4 ;  /* 0x0000000418007220 */ /* 0x044fe20000400000 */
[C---:B-1----:R-:W-:Y:S01]  /*6c90*/  FMUL R2, R24.reuse, R5 ;  /* 0x0000000518027220 */ /* 0x042fe20000400000 */
[C---:B------:R-:W-:Y:S01]  /*6ca0*/  FMUL R3, R24.reuse, R6 ;  /* 0x0000000618037220 */ /* 0x040fe20000400000 */
[----:B------:R-:W-:Y:S01]  /*6cb0*/  FMUL R7, R24, R7 ;  /* 0x0000000718077220 */ /* 0x000fe20000400000 */
[C---:B------:R-:W-:Y:S01]  /*6cc0*/  FFMA R28, R27.reuse, R20, R0 ;  /* 0x000000141b1c7223 */ /* 0x040fe20000000000 */
[----:B------:R-:W-:Y:S01]  /*6cd0*/  LOP3.LUT R20, R50, 0xffffe000, RZ, 0xc0, !PT ;  /* 0xffffe00032147812 */ /* 0x000fe200078ec0ff */
[C---:B------:R-:W-:Y:S01]  /*6ce0*/  FFMA R29, R27.reuse, R21, R2 ;  /* 0x000000151b1d7223 */ /* 0x040fe20000000002 */
[----:B------:R-:W-:Y:S01]  /*6cf0*/  LOP3.LUT R21, R44, 0xffffe000, RZ, 0xc0, !PT ;  /* 0xffffe0002c157812 */ /* 0x000fe200078ec0ff */
[C---:B------:R-:W-:Y:S01]  /*6d00*/  FMUL R4, R24.reuse, R8 ;  /* 0x0000000818047220 */ /* 0x040fe20000400000 */
[----:B------:R-:W-:Y:S01]  /*6d10*/  F2FP.TF32.F32.PACK_B R28, R28 ;  /* 0x0000001cff1c723e */ /* 0x000fe200024050ff */
[----:B------:R-:W-:Y:S01]  /*6d20*/  FFMA R30, R27, R20, R3 ;  /* 0x000000141b1e7223 */ /* 0x000fe20000000003 */
[----:B------:R-:W-:Y:S01]  /*6d30*/  LOP3.LUT R20, R47, 0xffffe000, RZ, 0xc0, !PT ;  /* 0xffffe0002f147812 */ /* 0x000fe200078ec0ff */
[C---:B------:R-:W-:Y:S01]  /*6d40*/  FMUL R5, R24.reuse, R9 ;  /* 0x0000000918057220 */ /* 0x040fe20000400000 */
[----:B------:R-:W-:Y:S01]  /*6d50*/  F2FP.TF32.F32.PACK_B R29, R29 ;  /* 0x0000001dff1d723e */ /* 0x000fe200024050ff */
[C---:B------:R-:W-:Y:S01]  /*6d60*/  FMUL R6, R24.reuse, R10 ;  /* 0x0000000a18067220 */ /* 0x040fe20000400000 */
[----:B------:R-:W-:Y:S01]  /*6d70*/  F2FP.TF32.F32.PACK_B R30, R30 ;  /* 0x0000001eff1e723e */ /* 0x000fe200024050ff */
[----:B------:R-:W-:Y:S01]  /*6d80*/  FFMA R31, R27, R26, R7 ;  /* 0x0000001a1b1f7223 */ /* 0x000fe20000000007 */
[----:B------:R-:W-:Y:S01]  /*6d90*/  LOP3.LUT R26, R41, 0xffffe000, RZ, 0xc0, !PT ;  /* 0xffffe000291a7812 */ /* 0x000fe200078ec0ff */
[----:B------:R-:W-:Y:S01]  /*6da0*/  FMUL R11, R24, R11 ;  /* 0x0000000b180b7220 */ /* 0x000fe20000400000 */
[C---:B------:R-:W-:Y:S01]  /*6db0*/  FFMA R4, R27.reuse, R21, R4 ;  /* 0x000000151b047223 */ /* 0x040fe20000000004 */
[----:B------:R-:W-:Y:S01]  /*6dc0*/  LOP3.LUT R21, R40, 0xffffe000, RZ, 0xc0, !PT ;  /* 0xffffe00028157812 */ /* 0x000fe200078ec0ff */
[C---:B------:R-:W-:Y:S01]  /*6dd0*/  FFMA R5, R27.reuse, R32, R5 ;  /* 0x000000201b057223 */ /* 0x040fe20000000005 */
[----:B------:R-:W-:Y:S01]  /*6de0*/  F2FP.TF32.F32.PACK_B R31, R31 ;  /* 0x0000001fff1f723e */ /* 0x000fe200024050ff */
        /* <DEDUP_REMOVED lines=8> */
[----:B------:R1:W-:Y:S01]  /*6e70*/  STSM.16.M88.4 [R76+0x400], R28 ;  /* 0x0004001c4c007844 */ /* 0x0003e20000000200 */
[----:B------:R-:W-:Y:S01]  /*6e80*/  F2FP.TF32.F32.PACK_B R6, R6 ;  /* 0x00000006ff06723e */ /* 0x000fe200024050ff */
[C---:B------:R-:W-:Y:S01]  /*6e90*/  FMUL R10, R24.reuse, R14 ;  /* 0x0000000e180a7220 */ /* 0x040fe20000400000 */
[----:B------:R-:W-:Y:S01]  /*6ea0*/  F2FP.TF32.F32.PACK_B R7, R7 ;  /* 0x00000007ff07723e */ /* 0x000fe200024050ff */
[----:B------:R-:W-:Y:S01]  /*6eb0*/  FMUL R15, R24, R15 ;  /* 0x0000000f180f7220 */ /* 0x000fe20000400000 */
[C---:B------:R-:W-:Y:S01]  /*6ec0*/  FFMA R8, R27.reuse, R21, R8 ;  /* 0x000000151b087223 */ /* 0x040fe20000000008 */
[C---:B------:R-:W-:Y:S01]  /*6ed0*/  FFMA R9, R27.reuse, R26, R9 ;  /* 0x0000001a1b097223 */ /* 0x040fe20000000009 */
[C---:B------:R-:W-:Y:S01]  /*6ee0*/  FFMA R10, R27.reuse, R33, R10 ;  /* 0x000000211b0a7223 */ /* 0x040fe2000000000a */
[----:B------:R1:W-:Y:S01]  /*6ef0*/  STSM.16.M88.4 [R75+0x400], R4 ;  /* 0x000400044b007844 */ /* 0x0003e20000000200 */
[----:B------:R-:W-:Y:S01]  /*6f00*/  LOP3.LUT R21, R36, 0xffffe000, RZ, 0xc0, !PT ;  /* 0xffffe00024157812 */ /* 0x000fe200078ec0ff */
[----:B------:R-:W-:Y:S01]  /*6f10*/  FFMA R11, R27, R20, R15 ;  /* 0x000000141b0b7223 */ /* 0x000fe2000000000f */
[----:B------:R-:W-:Y:S01]  /*6f20*/  LOP3.LUT R20, R37, 0xffffe000, RZ, 0xc0, !PT ;  /* 0xffffe00025147812 */ /* 0x000fe200078ec0ff */
[C---:B------:R-:W-:Y:S01]  /*6f30*/  FMUL R12, R24.reuse, R16 ;  /* 0x00000010180c7220 */ /* 0x040fe20000400000 */
[----:B------:R-:W-:Y:S01]  /*6f40*/  FMUL R13, R24, R17 ;  /* 0x00000011180d7220 */ /* 0x000fe20000400000 */
[----:B------:R-:W-:Y:S01]  /*6f50*/  LOP3.LUT R33, R38, 0xffffe000, RZ, 0xc0, !PT ;  /* 0xffffe00026217812 */ /* 0x000fe200078ec0ff */
[C---:B------:R-:W-:Y:S01]  /*6f60*/  FMUL R14, R24.reuse, R18 ;  /* 0x00000012180e7220 */ /* 0x040fe20000400000 */
[----:B------:R-:W-:Y:S01]  /*6f70*/  LOP3.LUT R26, R39, 0xffffe000, RZ, 0xc0, !PT ;  /* 0xffffe000271a7812 */ /* 0x000fe200078ec0ff */
[----:B------:R-:W-:Y:S01]  /*6f80*/  FMUL R19, R24, R19 ;  /* 0x0000001318137220 */ /* 0x000fe20000400000 */
[C---:B------:R-:W-:Y:S01]  /*6f90*/  FFMA R12, R27.reuse, R21, R12 ;  /* 0x000000151b0c7223 */ /* 0x040fe2000000000c */
[C---:B------:R-:W-:Y:S01]  /*6fa0*/  FFMA R13, R27.reuse, R20, R13 ;  /* 0x000000141b0d7223 */ /* 0x040fe2000000000d */
[C---:B------:R-:W-:Y:S01]  /*6fb0*/  FFMA R14, R27.reuse, R33, R14 ;  /* 0x000000211b0e7223 */ /* 0x040fe2000000000e */
[----:B------:R-:W-:Y:S01]  /*6fc0*/  FFMA R15, R27, R26, R19 ;  /* 0x0000001a1b0f7223 */ /* 0x000fe20000000013 */
[----:B------:R-:W-:Y:S02]  /*6fd0*/  F2FP.TF32.F32.PACK_B R8, R8 ;  /* 0x00000008ff08723e */ /* 0x000fe400024050ff */
[----:B------:R-:W-:Y:S02]  /*6fe0*/  F2FP.TF32.F32.PACK_B R9, R9 ;  /* 0x00000009ff09723e */ /* 0x000fe400024050ff */
[----:B------:R-:W-:Y:S02]  /*6ff0*/  F2FP.TF32.F32.PACK_B R10, R10 ;  /* 0x0000000aff0a723e */ /* 0x000fe400024050ff */
[----:B------:R-:W-:Y:S02]  /*7000*/  F2FP.TF32.F32.PACK_B R11, R11 ;  /* 0x0000000bff0b723e */ /* 0x000fe400024050ff */
[----:B------:R-:W-:Y:S02]  /*7010*/  F2FP.TF32.F32.PACK_B R12, R12 ;  /* 0x0000000cff0c723e */ /* 0x000fe400024050ff */
[----:B------:R-:W-:Y:S01]  /*7020*/  F2FP.TF32.F32.PACK_B R13, R13 ;  /* 0x0000000dff0d723e */ /* 0x000fe200024050ff */
[----:B------:R1:W-:Y:S01]  /*7030*/  STSM.16.M88.4 [R78], R8 ;  /* 0x000000084e007844 */ /* 0x0003e20000000200 */
[----:B------:R-:W-:Y:S02]  /*7040*/  F2FP.TF32.F32.PACK_B R14, R14 ;  /* 0x0000000eff0e723e */ /* 0x000fe400024050ff */
[----:B------:R-:W-:Y:S05]  /*7050*/  F2FP.TF32.F32.PACK_B R15, R15 ;  /* 0x0000000fff0f723e */ /* 0x000fea00024050ff */
[----:B------:R1:W-:Y:S01]  /*7060*/  STSM.16.M88.4 [R79], R12 ;  /* 0x0000000c4f007844 */ /* 0x0003e20000000200 */
[----:B------:R-:W-:Y:S01]  /*7070*/  @!PT LDS RZ, [RZ] ;  /* 0x00000000fffff984 */ /* 0x000fe20000000800 */
[----:B------:R-:W-:Y:S01]  /*7080*/  @!PT LDS RZ, [RZ] ;  /* 0x00000000fffff984 */ /* 0x000fe20000000800 */
[----:B------:R-:W-:Y:S01]  /*7090*/  @!PT LDS RZ, [RZ] ;  /* 0x00000000fffff984 */ /* 0x000fe20000000800 */
[----:B------:R-:W-:Y:S01]  /*70a0*/  @!PT LDS RZ, [RZ] ;  /* 0x00000000fffff984 */ /* 0x000fe20000000800 */
[----:B------:R2:W-:Y:S07]  /*70b0*/  MEMBAR.ALL.CTA ;  /* 0x0000000000007992 */ /* 0x0005ee0000008000 */
[----:B--2---:R-:W2:Y:S02]  /*70c0*/  FENCE.VIEW.ASYNC.S ;  /* 0x00000000000073c6 */ /* 0x004ea40000000000 */
[----:B--2---:R-:W-:Y:S06]  /*70d0*/  BAR.SYNC.DEFER_BLOCKING 0x1, 0x80 ;  /* 0x0042000000007b1d */ /* 0x004fec0000010000 */
[----:B------:R-:W-:Y:S05]  /*70e0*/  @P0 BRA `(.L_x_108) ;  /* 0x0000000000280947 */ /* 0x000fea0003800000 */
[----:B------:R-:W-:Y:S01]  /*70f0*/  UIADD3 UR4, UPT, UPT, UR43, 0x400, URZ ;  /* 0x000004002b047890 */ /* 0x000fe2000fffe0ff */
[----:B------:R-:W-:Y:S05]  /*7100*/  UMOV UR51, UR36 ;  /* 0x0000002400337c82 */ /* 0x000fea0008000000 */
[----:B------:R-:W-:Y:S01]  /*7110*/  MOV R62, UR4 ;  /* 0x00000004003e7c02 */ /* 0x000fe20008000f00 */
[----:B------:R-:W-:Y:S03]  /*7120*/  UIADD3 UR4, UP0, UPT, UR54, 0x680, URZ ;  /* 0x0000068036047890 */ /* 0x000fe6000ff1e0ff */
[----:B------:R-:W-:Y:S01]  /*7130*/  R2UR UR48, R62 ;  /* 0x000000003e3072ca */ /* 0x000fe200000e0000 */
[----:B------:R-:W-:Y:S11]  /*7140*/  UIADD3.X UR5, UPT, UPT, URZ, UR55, URZ, UP0, !UPT ;  /* 0x00000037ff057290 */ /* 0x000ff600087fe4ff */
[----:B------:R-:W-:Y:S01]  /*7150*/  @!UPT UIADD3 URZ, UPT, UPT, URZ, URZ, URZ ;  /* 0x000000fffffff290 */ /* 0x000fe2000fffe0ff */
[----:B------:R2:W-:Y:S01]  /*7160*/  UTMASTG.3D [UR48], [UR4] ;  /* 0x00000030040073b5 */ /* 0x0005e20008010000 */
[----:B------:R0:W-:Y:S01]  /*7170*/  UTMACMDFLUSH ;  /* 0x00000000000079b7 */ /* 0x0001e20000000000 */
[----:B--2---:R-:W-:Y:S04]  /*7180*/  DEPBAR.LE SB0, 0x1 ;  /* 0x000080400000791a */ /* 0x004fe80000000000 */
.L_x_108:
[----:B------:R-:W-:Y:S05]  /*7190*/  BSYNC.RECONVERGENT B0 ;  /* 0x0000000000007941 */ /* 0x000fea0003800200 */
.L_x_107:
[----:B------:R-:W-:Y:S01]  /*71a0*/  BAR.SYNC.DEFER_BLOCKING 0x1, 0x80 ;  /* 0x0042000000007b1d */ /* 0x000fe20000010000 */
[----:B------:R-:W-:Y:S01]  /*71b0*/  ISETP.NE.AND P1, PT, R74, RZ, PT ;  /* 0x000000ff4a00720c */ /* 0x000fe20003f25270 */
[----:B------:R-:W-:Y:S01]  /*71c0*/  UISETP.NE.AND UP0, UPT, UR53, URZ, UPT ;  /* 0x000000ff3500728c */ /* 0x000fe2000bf05270 */
[----:B------:R-:W-:Y:S11]  /*71d0*/  LEA R3, R34, UR43, 0x3 ;  /* 0x0000002b22037c11 */ /* 0x000ff6000f8e18ff */
[----:B------:R-:W-:Y:S01]  /*71e0*/  @P1 SHF.L.U32 R2, RZ, 0x1f, RZ ;  /* 0x0000001fff021819 */ /* 0x000fe200000006ff */
[----:B------:R-:W-:Y:S06]  /*71f0*/  BRA.U !UP0, `(.L_x_109) ;  /* 0x0000000108247547 */ /* 0x000fec000b800000 */
[----:B-1----:R-:W-:Y:S01]  /*7200*/  IMAD.U32 R5, RZ, RZ, UR47 ;  /* 0x0000002fff057e24 */ /* 0x002fe2000f8e00ff */
[----:B------:R-:W-:Y:S01]  /*7210*/  MOV R0, UR52 ;  /* 0x0000003400007c02 */ /* 0x000fe20008000f00 */
[----:B------:R-:W-:Y:S03]  /*7220*/  UIADD3 UR4, UPT, UPT, UR47, 0x1, URZ ;  /* 0x000000012f047890 */ /* 0x000fe6000fffe0ff */
[----:B------:R-:W-:Y:S01]  /*7230*/  @P1 LEA R5, R5, UR43, 0x3 ;  /* 0x0000002b05051c11 */ /* 0x000fe2000f8e18ff */
[----:B------:R-:W-:Y:S04]  /*7240*/  UISETP.NE.AND UP0, UPT, UR4, 0x4, UPT ;  /* 0x000000040400788c */ /* 0x000fe8000bf05270 */
[----:B------:R-:W-:Y:S01]  /*7250*/  @P1 VIADD R5, R5, 0x40 ;  /* 0x0000004005051836 */ /* 0x000fe20000000000 */
[----:B------:R-:W-:Y:S04]  /*7260*/  USEL UR47, UR4, URZ, UP0 ;  /* 0x000000ff042f7287 */ /* 0x000fe80008000000 */
[----:B------:R-:W-:Y:S04]  /*7270*/  @P1 PRMT R0, R0, 0x654, R5 ;  /* 0x0000065400001816 */ /* 0x000fe80000000005 */
[----:B------:R2:W-:Y:S04]  /*7280*/  @P1 SYNCS.ARRIVE.TRANS64.RED.A1T0 RZ, [R0+URZ], RZ ;  /* 0x000000ff00ff19a7 */ /* 0x0005e800081004ff */
.L_x_109:
[----:B------:R-:W3:Y:S01]  /*7290*/  @P1 SYNCS.PHASECHK.TRANS64.TRYWAIT P0, [R3+URZ+0x20], R2 ;  /* 0x00002002030015a7 */ /* 0x000ee200080011ff */
[----:B------:R-:W-:Y:S01]  /*72a0*/  BSSY B1, `(.L_x_110) ;  /* 0x0000017000017945 */ /* 0x000fe20003800000 */
[----:B---3--:R-:W-:Y:S03]  /*72b0*/  @P1 SEL R80, RZ, 0x1, !P0 ;  /* 0x00000001ff501807 */ /* 0x008fe60004000000 */
[----:B------:R-:W-:Y:S05]  /*72c0*/  @!P1 BRA `(.L_x_111) ;  /* 0x0000000000509947 */ /* 0x000fea0003800000 */
[----:B------:R-:W-:Y:S01]  /*72d0*/  ISETP.NE.AND P1, PT, R81, RZ, PT ;  /* 0x000000ff5100720c */ /* 0x000fe20003f25270 */
[----:B------:R-:W-:Y:S01]  /*72e0*/  BSSY B0, `(.L_x_112) ;  /* 0x000000a000007945 */ /* 0x000fe20003800000 */
[----:B------:R-:W-:Y:S11]  /*72f0*/  ISETP.NE.AND P0, PT, R80, RZ, PT ;  /* 0x000000ff5000720c */ /* 0x000ff60003f05270 */
[----:B-1----:R-:W-:Y:S04]  /*7300*/  @P1 IMAD R5, R34, 0x2000, R35 ;  /* 0x0000200022051824 */ /* 0x002fe800078e0223 */
[----:B------:R-:W-:Y:S05]  /*7310*/  @P1 VIADD R4, R5, UR43 ;  /* 0x0000002b05041c36 */ /* 0x000fea0008000000 */
[----:B------:R-:W-:Y:S01]  /*7320*/  @P1 IADD3 R2, PT, PT, R82, R4, RZ ;  /* 0x0000000452021210 */ /* 0x000fe20007ffe0ff */
[----:B------:R-:W-:Y:S01]  /*7330*/  @P1 IMAD.IADD R4, R67, 0x1, R4 ;  /* 0x0000000143041824 */ /* 0x000fe200078e0204 */
[----:B------:R-:W-:Y:S06]  /*7340*/  @P0 BRA `(.L_x_113) ;  /* 0x00000000000c0947 */ /* 0x000fec0003800000 */
[----:B--2---:R-:W-:Y:S04]  /*7350*/  SHF.L.U32 R0, RZ, 0x1f, RZ ;  /* 0x0000001fff007819 */ /* 0x004fe800000006ff */
[----:B------:R-:W1:Y:S02]  /*7360*/  SYNCS.PHASECHK.TRANS64.TRYWAIT P0, [R3+URZ+0x20], R0 ;  /* 0x00002000030075a7 */ /* 0x000e6400080011ff */
[----:B-1----:R-:W-:Y:S05]  /*7370*/  @!P0 BRA `(.L_x_114) ;  /* 0x0000005000308947 */ /* 0x002fea0003800000 */
.L_x_113:
[----:B------:R-:W-:Y:S05]  /*7380*/  BSYNC B0 ;  /* 0x0000000000007941 */ /* 0x000fea0003800000 */
.L_x_112:
[----:B------:R-:W-:Y:S02]  /*7390*/  ISETP.NE.AND P0, PT, R81, RZ, PT ;  /* 0x000000ff5100720c */ /* 0x000fe40003f05270 */
[----:B------:R-:W-:Y:S11]  /*73a0*/  IADD3 R34, PT, PT, R34, 0x1, RZ ;  /* 0x0000000122227810 */ /* 0x000ff60007ffe0ff */
[----:B-12---:R-:W-:Y:S01]  /*73b0*/  @P0 IMAD.IADD R0, R67, 0x1, R2 ;  /* 0x0000000143000824 */ /* 0x006fe200078e0202 */
[----:B------:R-:W-:Y:S05]  /*73c0*/  @P0 WARPSYNC.ALL ;  /* 0x0000000000000948 */ /* 0x000fea0003800000 */
[----:B------:R3:W4:Y:S04]  /*73d0*/  @P0 LDSM.16.M88.4 R48, [R5+UR43+0x400] ;  /* 0x0004002b0530083b */ /* 0x0007280008000200 */
[----:B------:R3:W1:Y:S04]  /*73e0*/  @P0 LDSM.16.M88.4 R44, [R4+0x400] ;  /* 0x00040000042c083b */ /* 0x0006680000000200 */
[----:B------:R3:W2:Y:S04]  /*73f0*/  @P0 LDSM.16.M88.4 R40, [R2+0x400] ;  /* 0x000400000228083b */ /* 0x0006a80000000200 */
[----:B------:R3:W1:Y:S02]  /*7400*/  @P0 LDSM.16.M88.4 R36, [R0+0x400] ;  /* 0x000400000024083b */ /* 0x0006640000000200 */
.L_x_111:
[----:B------:R-:W-:Y:S05]  /*7410*/  BSYNC B1 ;  /* 0x0000000000017941 */ /* 0x000fea0003800000 */
.L_x_110:
[----:B------:R-:W-:Y:S05]  /*7420*/  VIADD R3, R25, 0x20 ;  /* 0x0000002019037836 */ /* 0x000fea0000000000 */
[----:B------:R-:W-:Y:S04]  /*7430*/  SHF.R.U32.HI R3, RZ, 0x15, R3 ;  /* 0x00000015ff037819 */ /* 0x000fe80000011603 */
[----:B------:R-:W-:Y:S11]  /*7440*/  LOP3.LUT P0, RZ, R3, 0x3, R58, 0x48, !PT ;  /* 0x0000000303ff7812 */ /* 0x000ff6000780483a */
[----:B------:R-:W-:Y:S02]  /*7450*/  @!UPT UIADD3 URZ, UPT, UPT, URZ, URZ, URZ ;  /* 0x000000fffffff290 */ /* 0x000fe4000fffe0ff */
[----:B------:R-:W-:Y:S05]  /*7460*/  @!P0 BRA `(.L_x_115) ;  /* 0x0000000000408947 */ /* 0x000fea0003800000 */
[----:B------:R-:W5:Y:S01]  /*7470*/  LDCU.64 UR8, c[0x4][0x70] ;  /* 0x01000e00ff0877ac */ /* 0x000f620008000a00 */
[----:B------:R-:W-:Y:S01]  /*7480*/  MOV R3, 0x0 ;  /* 0x0000000000037802 */ /* 0x000fe20000000f00 */
[----:B-1----:R-:W-:Y:S02]  /*7490*/  HFMA2 R12, -RZ, RZ, 0, 5.9604644775390625e-08 ;  /* 0x00000001ff0c7431 */ /* 0x002fe400000001ff */
[----:B------:R-:W-:Y:S02]  /*74a0*/  IMAD.MOV.U32 R8, RZ, RZ, 0x192 ;  /* 0x00000192ff087424 */ /* 0x000fe400078e00ff */
[----:B------:R-:W-:Y:S01]  /*74b0*/  IMAD.MOV.U32 R13, RZ, RZ, RZ ;  /* 0x000000ffff0d7224 */ /* 0x000fe200078e00ff */
[----:B------:R-:W1:Y:S01]  /*74c0*/  LDCU.64 UR6, c[0x4][0x78] ;  /* 0x01000f00ff0677ac */ /* 0x000e620008000a00 */
[----:B---3--:R-:W3:Y:S01]  /*74d0*/  LDC.64 R2, c[0x4][R3] ;  /* 0x0100000003027b82 */ /* 0x008ee20000000a00 */
[----:B------:R-:W4:Y:S01]  /*74e0*/  LDCU.64 UR4, c[0x4][0x10] ;  /* 0x01000200ff0477ac */ /* 0x000f220008000a00 */
[----:B-----5:R-:W-:Y:S01]  /*74f0*/  MOV R5, UR9 ;  /* 0x0000000900057c02 */ /* 0x020fe20008000f00 */
[----:B------:R-:W-:Y:S01]  /*7500*/  IMAD.U32 R4, RZ, RZ, UR8 ;  /* 0x00000008ff047e24 */ /* 0x000fe2000f8e00ff */
[----:B-1----:R-:W-:Y:S01]  /*7510*/  MOV R7, UR7 ;  /* 0x0000000700077c02 */ /* 0x002fe20008000f00 */
[----:B------:R-:W-:Y:S01]  /*7520*/  IMAD.U32 R6, RZ, RZ, UR6 ;  /* 0x00000006ff067e24 */ /* 0x000fe2000f8e00ff */
[----:B----4-:R-:W-:Y:S01]  /*7530*/  MOV R11, UR5 ;  /* 0x00000005000b7c02 */ /* 0x010fe20008000f00 */
[----:B------:R-:W-:Y:S02]  /*7540*/  IMAD.U32 R10, RZ, RZ, UR4 ;  /* 0x00000004ff0a7e24 */ /* 0x000fe4000f8e00ff */
[----:B------:R-:W-:Y:S07]  /*7550*/  LEPC R20, `(.L_x_115) ;  /* 0x000000001014794e */ /* 0x000fee0000000000 */
[----:B--23--:R-:W-:Y:S05]  /*7560*/  CALL.ABS.NOINC R2 ;  /* 0x0000000002007343 */ /* 0x00cfea0003c00000 */
.L_x_115:
[----:B----4-:R-:W-:Y:S01]  /*7570*/  LOP3.LUT R20, R48, 0xffffe000, RZ, 0xc0, !PT ;  /* 0xffffe00030147812 */ /* 0x010fe200078ec0ff */
[----:B------:R-:W-:Y:S05]  /*7580*/  WARPSYNC.ALL ;  /* 0x0000000000007948 */ /* 0x000fea0003800000 */
[----:B------:R-:W-:Y:S01]  /*7590*/  R2UR UR4, R25 ;  /* 0x00000000190472ca */ /* 0x000fe200000e0000 */
[----:B------:R-:W-:Y:S01]  /*75a0*/  IMAD.U32 R84, RZ, RZ, UR47 ;  /* 0x0000002fff547e24 */ /* 0x000fe2000f8e00ff */
[----:B------:R-:W-:Y:S01]  /*75b0*/  LOP3.LUT R21, R49, 0xffffe000, RZ, 0xc0, !PT ;  /* 0xffffe00031157812 */ /* 0x000fe200078ec0ff */
[----:B------:R-:W-:Y:S01]  /*75c0*/  IMAD.U32 R83, RZ, RZ, UR52 ;  /* 0x00000034ff537e24 */ /* 0x000fe2000f8e00ff */
[----:B------:R-:W-:Y:S01]  /*75d0*/  LOP3.LUT R26, R51, 0xffffe000, RZ, 0xc0, !PT ;  /* 0xffffe000331a7812 */ /* 0x000fe200078ec0ff */
[----:B------:R-:W-:Y:S01]  /*75e0*/  BSSY.RECONVERGENT B0, `(.L_x_116) ;  /* 0x000005b000007945 */ /* 0x000fe20003800200 */
[----:B-1----:R-:W-:Y:S02]  /*75f0*/  LOP3.LUT R33, R44, 0xffffe000, RZ, 0xc0, !PT ;  /* 0xffffe0002c217812 */ /* 0x002fe400078ec0ff */
[----:B------:R-:W-:Y:S02]  /*7600*/  LOP3.LUT R32, R45, 0xffffe000, RZ, 0xc0, !PT ;  /* 0xffffe0002d207812 */ /* 0x000fe400078ec0ff */
[----:B------:R-:W-:Y:S02]  /*7610*/  ISETP.NE.AND P6, PT, R74, RZ, PT ;  /* 0x000000ff4a00720c */ /* 0x000fe40003fc5270 */
[----:B------:R-:W-:Y:S01]  /*7620*/  ISETP.NE.AND P0, PT, R69, RZ, PT ;  /* 0x000000ff4500720c */ /* 0x000fe20003f05270 */
[----:B---3--:R-:W2:Y:S10]  /*7630*/  LDTM.16dp128bit.x8 R4, tmem[UR4+0x20] ;  /* 0x00002004000479ee */ /* 0x008eb40008180000 */
[----:B------:R-:W-:Y:S02]  /*7640*/  @P6 LEA R84, R84, UR43, 0x3 ;  /* 0x0000002b54546c11 */ /* 0x000fe4000f8e18ff */
[----:B------:R-:W-:Y:S03]  /*7650*/  @P6 SHF.L.U32 R85, RZ, 0x1f, RZ ;  /* 0x0000001fff556819 */ /* 0x000fe600000006ff */
[----:B------:R-:W-:Y:S05]  /*7660*/  @P6 VIADD R84, R84, 0x40 ;  /* 0x0000004054546836 */ /* 0x000fea0000000000 */
[----:B------:R-:W-:Y:S02]  /*7670*/  @P6 PRMT R83, R83, 0x654, R84 ;  /* 0x0000065453536816 */ /* 0x000fe40000000054 */
[----:B------:R-:W-:Y:S01]  /*7680*/  LEA R84, R34, UR43, 0x3 ;  /* 0x0000002b22547c11 */ /* 0x000fe2000f8e18ff */
[C---:B--2---:R-:W-:Y:S01]  /*7690*/  FMUL R0, R24.reuse, R4 ;  /* 0x0000000418007220 */ /* 0x044fe20000400000 */
[C---:B------:R-:W-:Y:S01]  /*76a0*/  FMUL R2, R24.reuse, R5 ;  /* 0x0000000518027220 */ /* 0x040fe20000400000 */
[C---:B------:R-:W-:Y:S01]  /*76b0*/  FMUL R3, R24.reuse, R6 ;  /* 0x0000000618037220 */ /* 0x040fe20000400000 */
[----:B------:R-:W-:Y:S01]  /*76c0*/  FMUL R7, R24, R7 ;  /* 0x0000000718077220 */ /* 0x000fe20000400000 */
[C---:B------:R-:W-:Y:S01]  /*76d0*/  FFMA R28, R27.reuse, R20, R0 ;  /* 0x000000141b1c7223 */ /* 0x040fe20000000000 */
[----:B------:R-:W-:Y:S01]  /*76e0*/  LOP3.LUT R20, R50, 0xffffe000, RZ, 0xc0, !PT ;  /* 0xffffe00032147812 */ /* 0x000fe200078ec0ff */
[C---:B------:R-:W-:Y:S01]  /*76f0*/  FFMA R29, R27.reuse, R21, R2 ;  /* 0x000000151b1d7223 */ /* 0x040fe20000000002 */
[----:B------:R-:W-:Y:S01]  /*7700*/  LOP3.LUT R21, R40, 0xffffe000, RZ, 0xc0, !PT ;  /* 0xffffe00028157812 */ /* 0x000fe200078ec0ff */
[----:B------:R-:W-:Y:S01]  /*7710*/  FMUL R4, R24, R8 ;  /* 0x0000000818047220 */ /* 0x000fe20000400000 */
[----:B------:R-:W-:Y:S01]  /*7720*/  F2FP.TF32.F32.PACK_B R28, R28 ;  /* 0x0000001cff1c723e */ /* 0x000fe200024050ff */
[C---:B------:R-:W-:Y:S01]  /*7730*/  FFMA R30, R27.reuse, R20, R3 ;  /* 0x000000141b1e7223 */ /* 0x040fe20000000003 */
[----:B------:R-:W-:Y:S01]  /*7740*/  LOP3.LUT R20, R46, 0xffffe000, RZ, 0xc0, !PT ;  /* 0xffffe0002e147812 */ /* 0x000fe200078ec0ff */
[C---:B------:R-:W-:Y:S01]  /*7750*/  FMUL R5, R24.reuse, R9 ;  /* 0x0000000918057220 */ /* 0x040fe20000400000 */
[----:B------:R-:W-:Y:S01]  /*7760*/  F2FP.TF32.F32.PACK_B R29, R29 ;  /* 0x0000001dff1d723e */ /* 0x000fe200024050ff */
[----:B------:R-:W-:Y:S01]  /*7770*/  FFMA R31, R27, R26, R7 ;  /* 0x0000001a1b1f7223 */ /* 0x000fe20000000007 */
[----:B------:R-:W-:Y:S01]  /*7780*/  LOP3.LUT R26, R47, 0xffffe000, RZ, 0xc0, !PT ;  /* 0xffffe0002f1a7812 */ /* 0x000fe200078ec0ff */
[----:B------:R-:W-:Y:S01]  /*7790*/  FMUL R6, R24, R10 ;  /* 0x0000000a18067220 */ /* 0x000fe20000400000 */
[----:B------:R-:W-:Y:S01]  /*77a0*/  F2FP.TF32.F32.PACK_B R30, R30 ;  /* 0x0000001eff1e723e */ /* 0x000fe200024050ff */
[C---:B------:R-:W-:Y:S01]  /*77b0*/  FFMA R4, R27.reuse, R33, R4 ;  /* 0x000000211b047223 */ /* 0x040fe20000000004 */
[----:B------:R-:W-:Y:S01]  /*77c0*/  LOP3.LUT R33, R42, 0xffffe000, RZ, 0xc0, !PT ;  /* 0xffffe0002a217812 */ /* 0x000fe200078ec0ff */
        /* <DEDUP_REMOVED lines=13> */
[----:B------:R-:W-:Y:S01]  /*78a0*/  FFMA R7, R27, R26, R11 ;  /* 0x0000001a1b077223 */ /* 0x000fe2000000000b */
[----:B------:R-:W-:Y:S01]  /*78b0*/  LOP3.LUT R26, R37, 0xffffe000, RZ, 0xc0, !PT ;  /* 0xffffe000251a7812 */ /* 0x000fe200078ec0ff */
[----:B------:R-:W-:Y:S01]  /*78c0*/  FMUL R15, R24, R15 ;  /* 0x0000000f180f7220 */ /* 0x000fe20000400000 */
[C---:B------:R-:W-:Y:S01]  /*78d0*/  FFMA R8, R27.reuse, R21, R8 ;  /* 0x000000151b087223 */ /* 0x040fe20000000008 */
[C---:B------:R-:W-:Y:S01]  /*78e0*/  FFMA R9, R27.reuse, R32, R9 ;  /* 0x000000201b097223 */ /* 0x040fe20000000009 */
[----:B------:R-:W-:Y:S01]  /*78f0*/  LOP3.LUT R21, R36, 0xffffe000, RZ, 0xc0, !PT ;  /* 0xffffe00024157812 */ /* 0x000fe200078ec0ff */
[C---:B------:R-:W-:Y:S01]  /*7900*/  FFMA R10, R27.reuse, R33, R10 ;  /* 0x000000211b0a7223 */ /* 0x040fe2000000000a */
[C---:B------:R-:W-:Y:S01]  /*7910*/  FMUL R12, R24.reuse, R16 ;  /* 0x00000010180c7220 */ /* 0x040fe20000400000 */
[----:B------:R-:W-:Y:S01]  /*7920*/  FFMA R11, R27, R20, R15 ;  /* 0x000000141b0b7223 */ /* 0x000fe2000000000f */
[----:B------:R-:W-:Y:S01]  /*7930*/  FMUL R13, R24, R17 ;  /* 0x00000011180d7220 */ /* 0x000fe20000400000 */
[----:B------:R-:W-:Y:S01]  /*7940*/  LOP3.LUT R33, R38, 0xffffe000, RZ, 0xc0, !PT ;  /* 0xffffe00026217812 */ /* 0x000fe200078ec0ff */
[C---:B------:R-:W-:Y:S01]  /*7950*/  FMUL R14, R24.reuse, R18 ;  /* 0x00000012180e7220 */ /* 0x040fe20000400000 */
[----:B------:R-:W-:Y:S01]  /*7960*/  LOP3.LUT R20, R39, 0xffffe000, RZ, 0xc0, !PT ;  /* 0xffffe00027147812 */ /* 0x000fe200078ec0ff */
[----:B------:R-:W-:Y:S01]  /*7970*/  FMUL R19, R24, R19 ;  /* 0x0000001318137220 */ /* 0x000fe20000400000 */
[----:B------:R-:W-:Y:S01]  /*7980*/  F2FP.TF32.F32.PACK_B R7, R7 ;  /* 0x00000007ff07723e */ /* 0x000fe200024050ff */
[C---:B------:R-:W-:Y:S01]  /*7990*/  FFMA R12, R27.reuse, R21, R12 ;  /* 0x000000151b0c7223 */ /* 0x040fe2000000000c */
[C---:B------:R-:W-:Y:S01]  /*79a0*/  FFMA R13, R27.reuse, R26, R13 ;  /* 0x0000001a1b0d7223 */ /* 0x040fe2000000000d */
[C---:B------:R-:W-:Y:S01]  /*79b0*/  FFMA R14, R27.reuse, R33, R14 ;  /* 0x000000211b0e7223 */ /* 0x040fe2000000000e */
[----:B------:R-:W-:Y:S01]  /*79c0*/  FFMA R15, R27, R20, R19 ;  /* 0x000000141b0f7223 */ /* 0x000fe20000000013 */
[----:B------:R1:W-:Y:S01]  /*79d0*/  STSM.16.M88.4 [R75+0x2400], R4 ;  /* 0x002400044b007844 */ /* 0x0003e20000000200 */
[----:B------:R-:W-:Y:S02]  /*79e0*/  F2FP.TF32.F32.PACK_B R8, R8 ;  /* 0x00000008ff08723e */ /* 0x000fe400024050ff */
[----:B------:R-:W-:Y:S02]  /*79f0*/  F2FP.TF32.F32.PACK_B R9, R9 ;  /* 0x00000009ff09723e */ /* 0x000fe400024050ff */
[----:B------:R-:W-:Y:S02]  /*7a00*/  F2FP.TF32.F32.PACK_B R10, R10 ;  /* 0x0000000aff0a723e */ /* 0x000fe400024050ff */
[----:B------:R-:W-:Y:S02]  /*7a10*/  F2FP.TF32.F32.PACK_B R11, R11 ;  /* 0x0000000bff0b723e */ /* 0x000fe400024050ff */
[----:B------:R-:W-:Y:S02]  /*7a20*/  F2FP.TF32.F32.PACK_B R12, R12 ;  /* 0x0000000cff0c723e */ /* 0x000fe400024050ff */
[----:B------:R-:W-:Y:S01]  /*7a30*/  F2FP.TF32.F32.PACK_B R13, R13 ;  /* 0x0000000dff0d723e */ /* 0x000fe200024050ff */
[----:B------:R1:W-:Y:S01]  /*7a40*/  STSM.16.M88.4 [R78+0x2000], R8 ;  /* 0x002000084e007844 */ /* 0x0003e20000000200 */
[----:B------:R-:W-:Y:S02]  /*7a50*/  F2FP.TF32.F32.PACK_B R14, R14 ;  /* 0x0000000eff0e723e */ /* 0x000fe400024050ff */
[----:B------:R-:W-:Y:S05]  /*7a60*/  F2FP.TF32.F32.PACK_B R15, R15 ;  /* 0x0000000fff0f723e */ /* 0x000fea00024050ff */
[----:B------:R1:W-:Y:S01]  /*7a70*/  STSM.16.M88.4 [R79+0x2000], R12 ;  /* 0x0020000c4f007844 */ /* 0x0003e20000000200 */
        /* <DEDUP_REMOVED lines=8> */
[----:B------:R-:W-:Y:S02]  /*7b00*/  UIADD3 UR4, UP0, UPT, UR54, 0x680, URZ ;  /* 0x0000068036047890 */ /* 0x000fe4000ff1e0ff */
[----:B------:R-:W-:Y:S02]  /*7b10*/  UIADD3 UR9, UPT, UPT, UR49, 0x20, URZ ;  /* 0x0000002031097890 */ /* 0x000fe4000fffe0ff */
[----:B------:R-:W-:Y:S02]  /*7b20*/  UIADD3 UR8, UPT, UPT, UR43, 0x2400, URZ ;  /* 0x000024002b087890 */ /* 0x000fe4000fffe0ff */
[----:B------:R-:W-:Y:S01]  /*7b30*/  UIADD3.X UR5, UPT, UPT, URZ, UR55, URZ, UP0, !UPT ;  /* 0x00000037ff057290 */ /* 0x000fe200087fe4ff */
[----:B------:R-:W-:Y:S01]  /*7b40*/  UMOV UR10, UR50 ;  /* 0x00000032000a7c82 */ /* 0x000fe20008000000 */
[----:B------:R-:W-:Y:S07]  /*7b50*/  UMOV UR11, UR36 ;  /* 0x00000024000b7c82 */ /* 0x000fee0008000000 */
[----:B------:R2:W-:Y:S01]  /*7b60*/  UTMASTG.3D [UR8], [UR4] ;  /* 0x00000008040073b5 */ /* 0x0005e20008010000 */
[----:B------:R0:W-:Y:S01]  /*7b70*/  UTMACMDFLUSH ;  /* 0x00000000000079b7 */ /* 0x0001e20000000000 */
[----:B--2---:R-:W-:Y:S04]  /*7b80*/  DEPBAR.LE SB0, 0x1 ;  /* 0x000080400000791a */ /* 0x004fe80000000000 */
.L_x_117:
[----:B------:R-:W-:Y:S05]  /*7b90*/  BSYNC.RECONVERGENT B0 ;  /* 0x0000000000007941 */ /* 0x000fea0003800200 */
.L_x_116:
[----:B------:R-:W-:Y:S01]  /*7ba0*/  BAR.SYNC.DEFER_BLOCKING 0x1, 0x80 ;  /* 0x0042000000007b1d */ /* 0x000fe20000010000 */
[----:B------:R-:W-:Y:S04]  /*7bb0*/  UIADD3 UR4, UPT, UPT, UR47, 0x1, URZ ;  /* 0x000000012f047890 */ /* 0x000fe8000fffe0ff */
[----:B------:R-:W-:Y:S04]  /*7bc0*/  UISETP.NE.AND UP0, UPT, UR4, 0x4, UPT ;  /* 0x000000040400788c */ /* 0x000fe8000bf05270 */
[----:B------:R-:W-:Y:S01]  /*7bd0*/  USEL UR46, UR4, URZ, UP0 ;  /* 0x000000ff042e7287 */ /* 0x000fe20008000000 */
[----:B------:R2:W-:Y:S01]  /*7be0*/  @P6 SYNCS.ARRIVE.TRANS64.RED.A1T0 RZ, [R83+URZ], RZ ;  /* 0x000000ff53ff69a7 */ /* 0x0005e200081004ff */
[----:B------:R-:W-:Y:S01]  /*7bf0*/  BSSY B1, `(.L_x_118) ;  /* 0x0000018000017945 */ /* 0x000fe20003800000 */
[----:B------:R-:W3:Y:S02]  /*7c00*/  @P6 SYNCS.PHASECHK.TRANS64.TRYWAIT P0, [R84+URZ+0x20], R85 ;  /* 0x00002055540065a7 */ /* 0x000ee400080011ff */
[----:B---3--:R-:W-:Y:S01]  /*7c10*/  @P6 SEL R80, RZ, 0x1, !P0 ;  /* 0x00000001ff506807 */ /* 0x008fe20004000000 */
[----:B--2---:R-:W-:Y:S06]  /*7c20*/  @!P6 BRA `(.L_x_119) ;  /* 0x000000000050e947 */ /* 0x004fec0003800000 */
[----:B------:R-:W-:Y:S01]  /*7c30*/  ISETP.NE.AND P1, PT, R81, RZ, PT ;  /* 0x000000ff5100720c */ /* 0x000fe20003f25270 */
[----:B------:R-:W-:Y:S01]  /*7c40*/  BSSY B0, `(.L_x_120) ;  /* 0x000000a000007945 */ /* 0x000fe20003800000 */
[----:B------:R-:W-:Y:S11]  /*7c50*/  ISETP.NE.AND P0, PT, R80, RZ, PT ;  /* 0x000000ff5000720c */ /* 0x000ff60003f05270 */
[----:B------:R-:W-:Y:S04]  /*7c60*/  @P1 IMAD R3, R34, 0x2000, R35 ;  /* 0x0000200022031824 */ /* 0x000fe800078e0223 */
[----:B------:R-:W-:Y:S05]  /*7c70*/  @P1 VIADD R2, R3, UR43 ;  /* 0x0000002b03021c36 */ /* 0x000fea0008000000 */
[----:B------:R-:W-:Y:S01]  /*7c80*/  @P1 IADD3 R0, PT, PT, R82, R2, RZ ;  /* 0x0000000252001210 */ /* 0x000fe20007ffe0ff */
[----:B------:R-:W-:Y:S01]  /*7c90*/  @P1 IMAD.IADD R2, R67, 0x1, R2 ;  /* 0x0000000143021824 */ /* 0x000fe200078e0202 */
[----:B------:R-:W-:Y:S06]  /*7ca0*/  @P0 BRA `(.L_x_121) ;  /* 0x00000000000c0947 */ /* 0x000fec0003800000 */
[----:B-1----:R-:W-:Y:S04]  /*7cb0*/  SHF.L.U32 R5, RZ, 0x1f, RZ ;  /* 0x0000001fff057819 */ /* 0x002fe800000006ff */
[----:B------:R-:W1:Y:S02]  /*7cc0*/  SYNCS.PHASECHK.TRANS64.TRYWAIT P0, [R84+URZ+0x20], R5 ;  /* 0x00002005540075a7 */ /* 0x000e6400080011ff */
[----:B-1----:R-:W-:Y:S05]  /*7cd0*/  @!P0 BRA `(.L_x_122) ;  /* 0x0000004400ec8947 */ /* 0x002fea0003800000 */
.L_x_121:
[----:B------:R-:W-:Y:S05]  /*7ce0*/  BSYNC B0 ;  /* 0x0000000000007941 */ /* 0x000fea0003800000 */
.L_x_120:
[----:B------:R-:W-:Y:S02]  /*7cf0*/  ISETP.NE.AND P0, PT, R81, RZ, PT ;  /* 0x000000ff5100720c */ /* 0x000fe40003f05270 */
[----:B------:R-:W-:Y:S11]  /*7d00*/  IADD3 R34, PT, PT, R34, 0x1, RZ ;  /* 0x0000000122227810 */ /* 0x000ff60007ffe0ff */
[----:B-1----:R-:W-:Y:S01]  /*7d10*/  @P0 IMAD.IADD R4, R67, 0x1, R0 ;  /* 0x0000000143040824 */ /* 0x002fe200078e0200 */
[----:B------:R-:W-:Y:S05]  /*7d20*/  @P0 WARPSYNC.ALL ;  /* 0x0000000000000948 */ /* 0x000fea0003800000 */
[----:B------:R2:W3:Y:S04]  /*7d30*/  @P0 LDSM.16.M88.4 R48, [R3+UR43+0x400] ;  /* 0x0004002b0330083b */ /* 0x0004e80008000200 */
[----:B------:R2:W4:Y:S04]  /*7d40*/  @P0 LDSM.16.M88.4 R44, [R2+0x400] ;  /* 0x00040000022c083b */ /* 0x0005280000000200 */
[----:B------:R2:W1:Y:S04]  /*7d50*/  @P0 LDSM.16.M88.4 R40, [R0+0x400] ;  /* 0x000400000028083b */ /* 0x0004680000000200 */
[----:B------:R2:W1:Y:S02]  /*7d60*/  @P0 LDSM.16.M88.4 R36, [R4+0x400] ;  /* 0x000400000424083b */ /* 0x0004640000000200 */
.L_x_119:
[----:B------:R-:W-:Y:S05]  /*7d70*/  BSYNC B1 ;  /* 0x0000000000017941 */ /* 0x000fea0003800000 */
.L_x_118:
[----:B--2---:R-:W-:Y:S05]  /*7d80*/  VIADD R3, R25, 0x40 ;  /* 0x0000004019037836 */ /* 0x004fea0000000000 */
[----:B------:R-:W-:Y:S04]  /*7d90*/  SHF.R.U32.HI R3, RZ, 0x15, R3 ;  /* 0x00000015ff037819 */ /* 0x000fe80000011603 */
[----:B------:R-:W-:Y:S11]  /*7da0*/  LOP3.LUT P0, RZ, R3, 0x3, R58, 0x48, !PT ;  /* 0x0000000303ff7812 */ /* 0x000ff6000780483a */
[----:B------:R-:W-:Y:S02]  /*7db0*/  @!UPT UIADD3 URZ, UPT, UPT, URZ, URZ, URZ ;  /* 0x000000fffffff290 */ /* 0x000fe4000fffe0ff */
[----:B------:R-:W-:Y:S05]  /*7dc0*/  @!P0 BRA `(.L_x_123) ;  /* 0x0000000000408947 */ /* 0x000fea0003800000 */
[----:B------:R-:W2:Y:S01]  /*7dd0*/  LDCU.64 UR8, c[0x4][0x70] ;  /* 0x01000e00ff0877ac */ /* 0x000ea20008000a00 */
[----:B------:R-:W-:Y:S01]  /*7de0*/  MOV R3, 0x0 ;  /* 0x0000000000037802 */ /* 0x000fe20000000f00 */
[----:B-1----:R-:W-:Y:S02]  /*7df0*/  HFMA2 R12, -RZ, RZ, 0, 5.9604644775390625e-08 ;  /* 0x00000001ff0c7431 */ /* 0x002fe400000001ff */
[----:B------:R-:W-:Y:S02]  /*7e00*/  IMAD.MOV.U32 R8, RZ, RZ, 0x192 ;  /* 0x00000192ff087424 */ /* 0x000fe400078e00ff */
[----:B------:R-:W-:Y:S01]  /*7e10*/  IMAD.MOV.U32 R13, RZ, RZ, RZ ;  /* 0x000000ffff0d7224 */ /* 0x000fe200078e00ff */
[----:B------:R-:W1:Y:S01]  /*7e20*/  LDCU.64 UR6, c[0x4][0x78] ;  /* 0x01000f00ff0677ac */ /* 0x000e620008000a00 */
[----:B------:R-:W3:Y:S01]  /*7e30*/  LDC.64 R2, c[0x4][R3] ;  /* 0x0100000003027b82 */ /* 0x000ee20000000a00 */
[----:B------:R-:W5:Y:S01]  /*7e40*/  LDCU.64 UR4, c[0x4][0x10] ;  /* 0x01000200ff0477ac */ /* 0x000f620008000a00 */
[----:B--2---:R-:W-:Y:S01]  /*7e50*/  MOV R5, UR9 ;  /* 0x0000000900057c02 */ /* 0x004fe20008000f00 */
[----:B------:R-:W-:Y:S01]  /*7e60*/  IMAD.U32 R4, RZ, RZ, UR8 ;  /* 0x00000008ff047e24 */ /* 0x000fe2000f8e00ff */
[----:B-1----:R-:W-:Y:S01]  /*7e70*/  MOV R7, UR7 ;  /* 0x0000000700077c02 */ /* 0x002fe20008000f00 */
[----:B------:R-:W-:Y:S01]  /*7e80*/  IMAD.U32 R6, RZ, RZ, UR6 ;  /* 0x00000006ff067e24 */ /* 0x000fe2000f8e00ff */
[----:B-----5:R-:W-:Y:S01]  /*7e90*/  MOV R11, UR5 ;  /* 0x00000005000b7c02 */ /* 0x020fe20008000f00 */
[----:B------:R-:W-:Y:S02]  /*7ea0*/  IMAD.U32 R10, RZ, RZ, UR4 ;  /* 0x00000004ff0a7e24 */ /* 0x000fe4000f8e00ff */
[----:B------:R-:W-:Y:S07]  /*7eb0*/  LEPC R20, `(.L_x_123) ;  /* 0x000000001014794e */ /* 0x000fee0000000000 */
[----:B---34-:R-:W-:Y:S05]  /*7ec0*/  CALL.ABS.NOINC R2 ;  /* 0x0000000002007343 */ /* 0x018fea0003c00000 */
.L_x_123:
[----:B---3--:R-:W-:Y:S01]  /*7ed0*/  LOP3.LUT R20, R48, 0xffffe000, RZ, 0xc0, !PT ;  /* 0xffffe00030147812 */ /* 0x008fe200078ec0ff */
[----:B------:R-:W-:Y:S05]  /*7ee0*/  WARPSYNC.ALL ;  /* 0x0000000000007948 */ /* 0x000fea0003800000 */
[----:B------:R-:W-:Y:S01]  /*7ef0*/  R2UR UR4, R25 ;  /* 0x00000000190472ca */ /* 0x000fe200000e0000 */
[----:B------:R-:W-:Y:S01]  /*7f00*/  IMAD.U32 R84, RZ, RZ, UR46 ;  /* 0x0000002eff547e24 */ /* 0x000fe2000f8e00ff */
[----:B------:R-:W-:Y:S01]  /*7f10*/  LOP3.LUT R21, R49, 0xffffe000, RZ, 0xc0, !PT ;  /* 0xffffe00031157812 */ /* 0x000fe200078ec0ff */
[----:B------:R-:W-:Y:S01]  /*7f20*/  IMAD.U32 R83, RZ, RZ, UR52 ;  /* 0x00000034ff537e24 */ /* 0x000fe2000f8e00ff */
[----:B------:R-:W-:Y:S01]  /*7f30*/  LOP3.LUT R26, R51, 0xffffe000, RZ, 0xc0, !PT ;  /* 0xffffe000331a7812 */ /* 0x000fe200078ec0ff */
[----:B------:R-:W-:Y:S01]  /*7f40*/  BSSY.RECONVERGENT B0, `(.L_x_124) ;  /* 0x000005b000007945 */ /* 0x000fe20003800200 */
[----:B----4-:R-:W-:Y:S02]  /*7f50*/  LOP3.LUT R33, R44, 0xffffe000, RZ, 0xc0, !PT ;  /* 0xffffe0002c217812 */ /* 0x010fe400078ec0ff */
[----:B------:R-:W-:Y:S02]  /*7f60*/  LOP3.LUT R32, R45, 0xffffe000, RZ, 0xc0, !PT ;  /* 0xffffe0002d207812 */ /* 0x000fe400078ec0ff */
[----:B------:R-:W-:Y:S02]  /*7f70*/  ISETP.NE.AND P6, PT, R74, RZ, PT ;  /* 0x000000ff4a00720c */ /* 0x000fe40003fc5270 */
[----:B------:R-:W-:Y:S01]  /*7f80*/  ISETP.NE.AND P0, PT, R69, RZ, PT ;  /* 0x000000ff4500720c */ /* 0x000fe20003f05270 */
[----:B-1----:R-:W1:Y:S10]  /*7f90*/  LDTM.16dp128bit.x8 R4, tmem[UR4+0x40] ;  /* 0x00004004000479ee */ /* 0x002e740008180000 */
[----:B------:R-:W-:Y:S02]  /*7fa0*/  @P6 LEA R84, R84, UR43, 0x3 ;  /* 0x0000002b54546c11 */ /* 0x000fe4000f8e18ff */
[----:B------:R-:W-:Y:S03]  /*7fb0*/  @P6 SHF.L.U32 R85, RZ, 0x1f, RZ ;  /* 0x0000001fff556819 */ /* 0x000fe600000006ff */
[----:B------:R-:W-:Y:S05]  /*7fc0*/  @P6 VIADD R84, R84, 0x40 ;  /* 0x0000004054546836 */ /* 0x000fea0000000000 */
[----:B------:R-:W-:Y:S02]  /*7fd0*/  @P6 PRMT R83, R83, 0x654, R84 ;  /* 0x0000065453536816 */ /* 0x000fe40000000054 */
[----:B------:R-:W-:Y:S01]  /*7fe0*/  LEA R84, R34, UR43, 0x3 ;  /* 0x0000002b22547c11 */ /* 0x000fe2000f8e18ff */
[C---:B-1----:R-:W-:Y:S01]  /*7ff0*/  FMUL R0, R24.reuse, R4 ;  /* 0x0000000418007220 */ /* 0x042fe20000400000 */
        /* <DEDUP_REMOVED lines=79> */
.L_x_125:
[----:B------:R-:W-:Y:S05]  /*84f0*/  BSYNC.RECONVERGENT B0 ;  /* 0x0000000000007941 */ /* 0x000fea0003800200 */
.L_x_124:
[----:B------:R-:W-:Y:S01]  /*8500*/  BAR.SYNC.DEFER_BLOCKING 0x1, 0x80 ;  /* 0x0042000000007b1d */ /* 0x000fe20000010000 */
[----:B------:R-:W-:Y:S04]  /*8510*/  UIADD3 UR4, UPT, UPT, UR46, 0x1, URZ ;  /* 0x000000012e047890 */ /* 0x000fe8000fffe0ff */
[----:B------:R-:W-:Y:S04]  /*8520*/  UISETP.NE.AND UP0, UPT, UR4, 0x4, UPT ;  /* 0x000000040400788c */ /* 0x000fe8000bf05270 */
[----:B------:R-:W-:Y:S01]  /*8530*/  USEL UR44, UR4, URZ, UP0 ;  /* 0x000000ff042c7287 */ /* 0x000fe20008000000 */
[----:B------:R2:W-:Y:S01]  /*8540*/  @P6 SYNCS.ARRIVE.TRANS64.RED.A1T0 RZ, [R83+URZ], RZ ;  /* 0x000000ff53ff69a7 */ /* 0x0005e200081004ff */
[----:B------:R-:W-:Y:S01]  /*8550*/  BSSY B1, `(.L_x_126) ;  /* 0x000001d000017945 */ /* 0x000fe20003800000 */
[----:B------:R-:W3:Y:S01]  /*8560*/  @P6 SYNCS.PHASECHK.TRANS64.TRYWAIT P0, [R84+URZ+0x20], R85 ;  /* 0x00002055540065a7 */ /* 0x000ee200080011ff */
[----:B--2---:R-:W-:Y:S01]  /*8570*/  HFMA2 R83, -RZ, RZ, 0, 0 ;  /* 0x00000000ff537431 */ /* 0x004fe200000001ff */
[----:B---3--:R-:W-:Y:S01]  /*8580*/  @P6 SEL R80, RZ, 0x1, !P0 ;  /* 0x00000001ff506807 */ /* 0x008fe20004000000 */
[----:B------:R-:W-:Y:S06]  /*8590*/  @!P6 BRA `(.L_x_127) ;  /* 0x000000000060e947 */ /* 0x000fec0003800000 */
        /* <DEDUP_REMOVED lines=11> */
.L_x_129:
[----:B------:R-:W-:Y:S05]  /*8650*/  BSYNC B0 ;  /* 0x0000000000007941 */ /* 0x000fea0003800000 */
.L_x_128:
[----:B------:R-:W-:Y:S01]  /*8660*/  ISETP.NE.AND P0, PT, R81, RZ, PT ;  /* 0x000000ff5100720c */ /* 0x000fe20003f05270 */
[----:B------:R-:W-:Y:S11]  /*8670*/  VIADD R34, R34, 0x1 ;  /* 0x0000000122227836 */ /* 0x000ff60000000000 */
[----:B------:R-:W-:Y:S01]  /*8680*/  @!UPT UIADD3 URZ, UPT, UPT, URZ, URZ, URZ ;  /* 0x000000fffffff290 */ /* 0x000fe2000fffe0ff */
[----:B-1----:R-:W-:Y:S01]  /*8690*/  @P0 IMAD.IADD R4, R67, 0x1, R0 ;  /* 0x0000000143040824 */ /* 0x002fe200078e0200 */
[----:B------:R-:W-:Y:S05]  /*86a0*/  @P0 WARPSYNC.ALL ;  /* 0x0000000000000948 */ /* 0x000fea0003800000 */
[----:B------:R2:W3:Y:S04]  /*86b0*/  @P0 LDSM.16.M88.4 R48, [R3+UR43+0x400] ;  /* 0x0004002b0330083b */ /* 0x0004e80008000200 */
[----:B------:R2:W4:Y:S04]  /*86c0*/  @P0 LDSM.16.M88.4 R44, [R2+0x400] ;  /* 0x00040000022c083b */ /* 0x0005280000000200 */
[----:B------:R2:W1:Y:S04]  /*86d0*/  @P0 LDSM.16.M88.4 R40, [R0+0x400] ;  /* 0x000400000028083b */ /* 0x0004680000000200 */
[----:B------:R2:W1:Y:S01]  /*86e0*/  @P0 LDSM.16.M88.4 R36, [R4+0x400] ;  /* 0x000400000424083b */ /* 0x0004620000000200 */
[C---:B------:R-:W-:Y:S04]  /*86f0*/  ISETP.NE.AND P0, PT, R34.reuse, 0x4, PT ;  /* 0x000000042200780c */ /* 0x040fe80003f05270 */
[----:B------:R-:W-:Y:S02]  /*8700*/  SEL R34, R34, RZ, P0 ;  /* 0x000000ff22227207 */ /* 0x000fe40000000000 */
[----:B------:R-:W-:Y:S02]  /*8710*/  SEL R83, RZ, 0x1, P0 ;  /* 0x00000001ff537807 */ /* 0x000fe40000000000 */
.L_x_127:
[----:B------:R-:W-:Y:S05]  /*8720*/  BSYNC B1 ;  /* 0x0000000000017941 */ /* 0x000fea0003800000 */
.L_x_126:
        /* <DEDUP_REMOVED lines=21> */
.L_x_131:
        /* <DEDUP_REMOVED lines=14> */
[----:B------:R-:W-:Y:S03]  /*8960*/  @P6 SHF.L.U32 R86, R83, 0x1f, RZ ;  /* 0x0000001f53566819 */ /* 0x000fe600000006ff */
        /* <DEDUP_REMOVED lines=83> */
.L_x_133:
[----:B------:R-:W-:Y:S05]  /*8ea0*/  BSYNC.RECONVERGENT B0 ;  /* 0x0000000000007941 */ /* 0x000fea0003800200 */
.L_x_132:
        /* <DEDUP_REMOVED lines=17> */
[----:B-1----:R-:W-:Y:S04]  /*8fc0*/  SHF.L.U32 R4, R83, 0x1f, RZ ;  /* 0x0000001f53047819 */ /* 0x002fe800000006ff */
[----:B------:R-:W1:Y:S02]  /*8fd0*/  SYNCS.PHASECHK.TRANS64.TRYWAIT P0, [R85+URZ+0x20], R4 ;  /* 0x00002004550075a7 */ /* 0x000e6400080011ff */
[----:B-1----:R-:W-:Y:S05]  /*8fe0*/  @!P0 BRA `(.L_x_138) ;  /* 0x0000003400508947 */ /* 0x002fea0003800000 */
.L_x_137:
[----:B------:R-:W-:Y:S05]  /*8ff0*/  BSYNC B0 ;  /* 0x0000000000007941 */ /* 0x000fea0003800000 */
.L_x_136:
        /* <DEDUP_REMOVED lines=10> */
[----:B------:R-:W-:Y:S02]  /*90a0*/  SEL R6, RZ, 0x1, P0 ;  /* 0x00000001ff067807 */ /* 0x000fe40000000000 */
[----:B------:R-:W-:Y:S02]  /*90b0*/  SEL R34, R34, RZ, P0 ;  /* 0x000000ff22227207 */ /* 0x000fe40000000000 */
[----:B------:R-:W-:Y:S02]  /*90c0*/  LOP3.LUT R83, R83, R6, RZ, 0x3c, !PT ;  /* 0x0000000653537212 */ /* 0x000fe400078e3cff */
.L_x_135:
[----:B------:R-:W-:Y:S05]  /*90d0*/  BSYNC B1 ;  /* 0x0000000000017941 */ /* 0x000fea0003800000 */
.L_x_134:
        /* <DEDUP_REMOVED lines=21> */
.L_x_139:
        /* <DEDUP_REMOVED lines=89> */
[----:B------:R-:W-:Y:S02]  /*97c0*/  UIADD3 UR4, UPT, UPT, UR43, 0x400, URZ ;  /* 0x000004002b047890 */ /* 0x000fe4000fffe0ff */
[----:B------:R-:W-:Y:S01]  /*97d0*/  UIADD3 UR9, UPT, UPT, UR49, 0x80, URZ ;  /* 0x0000008031097890 */ /* 0x000fe2000fffe0ff */
[----:B------:R-:W-:Y:S01]  /*97e0*/  UMOV UR10, UR50 ;  /* 0x00000032000a7c82 */ /* 0x000fe20008000000 */
[----:B------:R-:W-:Y:S02]  /*97f0*/  UMOV UR11, UR36 ;  /* 0x00000024000b7c82 */ /* 0x000fe40008000000 */
        /* <DEDUP_REMOVED lines=8> */
.L_x_141:
[----:B------:R-:W-:Y:S05]  /*9880*/  BSYNC.RECONVERGENT B0 ;  /* 0x0000000000007941 */ /* 0x000fea0003800200 */
.L_x_140:
        /* <DEDUP_REMOVED lines=20> */
.L_x_145:
[----:B------:R-:W-:Y:S05]  /*99d0*/  BSYNC B0 ;  /* 0x0000000000007941 */ /* 0x000fea0003800000 */
.L_x_144:
        /* <DEDUP_REMOVED lines=13> */
.L_x_143:
[----:B------:R-:W-:Y:S05]  /*9ab0*/  BSYNC B1 ;  /* 0x0000000000017941 */ /* 0x000fea0003800000 */
.L_x_142:
        /* <DEDUP_REMOVED lines=21> */
.L_x_147:
        /* <DEDUP_REMOVED lines=98> */
.L_x_149:
[----:B------:R-:W-:Y:S05]  /*a230*/  BSYNC.RECONVERGENT B0 ;  /* 0x0000000000007941 */ /* 0x000fea0003800200 */
.L_x_148:
        /* <DEDUP_REMOVED lines=20> */
.L_x_153:
[----:B------:R-:W-:Y:S05]  /*a380*/  BSYNC B0 ;  /* 0x0000000000007941 */ /* 0x000fea0003800000 */
.L_x_152:
        /* <DEDUP_REMOVED lines=13> */
.L_x_151:
[----:B------:R-:W-:Y:S05]  /*a460*/  BSYNC B1 ;  /* 0x0000000000017941 */ /* 0x000fea0003800000 */
.L_x_150:
        /* <DEDUP_REMOVED lines=21> */
.L_x_155:
        /* <DEDUP_REMOVED lines=98> */
.L_x_157:
[----:B------:R-:W-:Y:S05]  /*abe0*/  BSYNC.RECONVERGENT B0 ;  /* 0x0000000000007941 */ /* 0x000fea0003800200 */
.L_x_156:
        /* <DEDUP_REMOVED lines=17> */
[----:B------:R-:W-:Y:S04]  /*ad00*/  SHF.L.U32 R2, R83, 0x1f, RZ ;  /* 0x0000001f53027819 */ /* 0x000fe800000006ff */
[----:B------:R-:W2:Y:S02]  /*ad10*/  SYNCS.PHASECHK.TRANS64.TRYWAIT P0, [R85+URZ+0x20], R2 ;  /* 0x00002002550075a7 */ /* 0x000ea400080011ff */
[----:B--2---:R-:W-:Y:S05]  /*ad20*/  @!P0 BRA `(.L_x_162) ;  /* 0x00000018003c8947 */ /* 0x004fea0003800000 */
.L_x_161:
[----:B------:R-:W-:Y:S05]  /*ad30*/  BSYNC B0 ;  /* 0x0000000000007941 */ /* 0x000fea0003800000 */
.L_x_160:
[----:B------:R-:W-:Y:S11]  /*ad40*/  ISETP.NE.AND P0, PT, R81, RZ, PT ;  /* 0x000000ff5100720c */ /* 0x000ff60003f05270 */
[----:B------:R-:W-:Y:S02]  /*ad50*/  @!UPT UIADD3 URZ, UPT, UPT, URZ, URZ, URZ ;  /* 0x000000fffffff290 */ /* 0x000fe4000fffe0ff */
[----:B--2---:R-:W-:Y:S01]  /*ad60*/  @P0 IADD3 R2, PT, PT, R67, R82, RZ ;  /* 0x0000005243020210 */ /* 0x004fe20007ffe0ff */
[----:B------:R-:W-:Y:S05]  /*ad70*/  @P0 WARPSYNC.ALL ;  /* 0x0000000000000948 */ /* 0x000fea0003800000 */
[----:B------:R2:W3:Y:S04]  /*ad80*/  @P0 LDSM.16.M88.4 R48, [R34+UR43+0x400] ;  /* 0x0004002b2230083b */ /* 0x0004e80008000200 */
[----:B------:R2:W4:Y:S04]  /*ad90*/  @P0 LDSM.16.M88.4 R44, [R0+0x400] ;  /* 0x00040000002c083b */ /* 0x0005280000000200 */
[----:B------:R2:W1:Y:S04]  /*ada0*/  @P0 LDSM.16.M88.4 R40, [R82+0x400] ;  /* 0x000400005228083b */ /* 0x0004680000000200 */
[----:B------:R2:W1:Y:S02]  /*adb0*/  @P0 LDSM.16.M88.4 R36, [R2+0x400] ;  /* 0x000400000224083b */ /* 0x0004640000000200 */
.L_x_159:
[----:B------:R-:W-:Y:S05]  /*adc0*/  BSYNC B1 ;  /* 0x0000000000017941 */ /* 0x000fea0003800000 */
.L_x_158:
        /* <DEDUP_REMOVED lines=11> */
[----:B--2---:R-:W2:Y:S01]  /*ae80*/  LDC.64 R2, c[0x4][R3] ;  /* 0x0100000003027b82 */ /* 0x004ea20000000a00 */
[----:B------:R-:W3:Y:S01]  /*ae90*/  LDCU.64 UR4, c[0x4][0x10] ;  /* 0x01000200ff0477ac */ /* 0x000ee20008000a00 */
[----:B-----5:R-:W-:Y:S01]  /*aea0*/  MOV R5, UR9 ;  /* 0x0000000900057c02 */ /* 0x020fe20008000f00 */
[----:B------:R-:W-:Y:S01]  /*aeb0*/  IMAD.U32 R4, RZ, RZ, UR8 ;  /* 0x00000008ff047e24 */ /* 0x000fe2000f8e00ff */
[----:B-1----:R-:W-:Y:S01]  /*aec0*/  MOV R7, UR7 ;  /* 0x0000000700077c02 */ /* 0x002fe20008000f00 */
[----:B------:R-:W-:Y:S01]  /*aed0*/  IMAD.U32 R6, RZ, RZ, UR6 ;  /* 0x00000006ff067e24 */ /* 0x000fe2000f8e00ff */
[----:B---3--:R-:W-:Y:S01]  /*aee0*/  MOV R11, UR5 ;  /* 0x00000005000b7c02 */ /* 0x008fe20008000f00 */
[----:B------:R-:W-:Y:S02]  /*aef0*/  IMAD.U32 R10, RZ, RZ, UR4 ;  /* 0x00000004ff0a7e24 */ /* 0x000fe4000f8e00ff */
[----:B------:R-:W-:Y:S07]  /*af00*/  LEPC R20, `(.L_x_163) ;  /* 0x000000001014794e */ /* 0x000fee0000000000 */
[----:B--2-4-:R-:W-:Y:S05]  /*af10*/  CALL.ABS.NOINC R2 ;  /* 0x0000000002007343 */ /* 0x014fea0003c00000 */
.L_x_163:
[----:B------:R-:W-:Y:S01]  /*af20*/  ISETP.NE.AND P0, PT, R69, RZ, PT ;  /* 0x000000ff4500720c */ /* 0x000fe20003f05270 */
[----:B------:R-:W-:Y:S05]  /*af30*/  WARPSYNC.ALL ;  /* 0x0000000000007948 */ /* 0x000fea0003800000 */
[----:B------:R-:W-:Y:S01]  /*af40*/  R2UR UR4, R25 ;  /* 0x00000000190472ca */ /* 0x000fe200000e0000 */
[----:B------:R-:W-:Y:S01]  /*af50*/  BSSY.RECONVERGENT B0, `(.L_x_164) ;  /* 0x000005c000007945 */ /* 0x000fe20003800200 */
[----:B--23--:R-:W-:Y:S02]  /*af60*/  LOP3.LUT R0, R48, 0xffffe000, RZ, 0xc0, !PT ;  /* 0xffffe00030007812 */ /* 0x00cfe400078ec0ff */
[----:B------:R-:W-:Y:S02]  /*af70*/  LOP3.LUT R2, R49, 0xffffe000, RZ, 0xc0, !PT ;  /* 0xffffe00031027812 */ /* 0x000fe400078ec0ff */
[----:B------:R-:W-:Y:S02]  /*af80*/  LOP3.LUT R3, R50, 0xffffe000, RZ, 0xc0, !PT ;  /* 0xffffe00032037812 */ /* 0x000fe400078ec0ff */
[----:B------:R-:W-:Y:S02]  /*af90*/  LOP3.LUT R20, R51, 0xffffe000, RZ, 0xc0, !PT ;  /* 0xffffe00033147812 */ /* 0x000fe400078ec0ff */
[----:B----4-:R-:W-:Y:S02]  /*afa0*/  LOP3.LUT R21, R44, 0xffffe000, RZ, 0xc0, !PT ;  /* 0xffffe0002c157812 */ /* 0x010fe400078ec0ff */
[----:B------:R-:W-:Y:S01]  /*afb0*/  LOP3.LUT R26, R45, 0xffffe000, RZ, 0xc0, !PT ;  /* 0xffffe0002d1a7812 */ /* 0x000fe200078ec0ff */
[----:B-1----:R-:W1:Y:S01]  /*afc0*/  LDTM.16dp128bit.x8 R4, tmem[UR4+0xe0] ;  /* 0x0000e004000479ee */ /* 0x002e620008180000 */
[----:B------:R-:W-:Y:S01]  /*afd0*/  R2UR UR4, R77 ;  /* 0x000000004d0472ca */ /* 0x000fe200000e0000 */
[----:B------:R-:W-:Y:S01]  /*afe0*/  NOP ;  /* 0x0000000000007918 */ /* 0x000fe20000000000 */
[----:B------:R-:W-:Y:S02]  /*aff0*/  LOP3.LUT R29, R46, 0xffffe000, RZ, 0xc0, !PT ;  /* 0xffffe0002e1d7812 */ /* 0x000fe400078ec0ff */
[----:B------:R-:W-:Y:S02]  /*b000*/  LOP3.LUT R28, R47, 0xffffe000, RZ, 0xc0, !PT ;  /* 0xffffe0002f1c7812 */ /* 0x000fe400078ec0ff */
[----:B------:R-:W-:Y:S02]  /*b010*/  LOP3.LUT R31, R40, 0xffffe000, RZ, 0xc0, !PT ;  /* 0xffffe000281f7812 */ /* 0x000fe400078ec0ff */
[----:B------:R-:W-:Y:S02]  /*b020*/  LOP3.LUT R30, R41, 0xffffe000, RZ, 0xc0, !PT ;  /* 0xffffe000291e7812 */ /* 0x000fe400078ec0ff */
[----:B------:R-:W-:Y:S02]  /*b030*/  LOP3.LUT R33, R42, 0xffffe000, RZ, 0xc0, !PT ;  /* 0xffffe0002a217812 */ /* 0x000fe400078ec0ff */
[----:B------:R-:W-:Y:S01]  /*b040*/  LOP3.LUT R32, R43, 0xffffe000, RZ, 0xc0, !PT ;  /* 0xffffe0002b207812 */ /* 0x000fe200078ec0ff */
[----:B------:R-:W-:Y:S01]  /*b050*/  UIADD3 UR4, UPT, UPT, UR4, 0xb0, URZ ;  /* 0x000000b004047890 */ /* 0x000fe2000fffe0ff */
[----:B------:R-:W-:Y:S02]  /*b060*/  LOP3.LUT R35, R36, 0xffffe000, RZ, 0xc0, !PT ;  /* 0xffffe00024237812 */ /* 0x000fe400078ec0ff */
[----:B------:R-:W-:Y:S01]  /*b070*/  LOP3.LUT R34, R37, 0xffffe000, RZ, 0xc0, !PT ;  /* 0xffffe00025227812 */ /* 0x000fe200078ec0ff */
[----:B------:R-:W-:Y:S01]  /*b080*/  UPRMT UR4, UR52, 0x654, UR4 ;  /* 0x0000065434047896 */ /* 0x000fe20008000004 */
[----:B------:R-:W-:Y:S02]  /*b090*/  LOP3.LUT R37, R38, 0xffffe000, RZ, 0xc0, !PT ;  /* 0xffffe00026257812 */ /* 0x000fe400078ec0ff */
[----:B------:R-:W-:Y:S01]  /*b0a0*/  LOP3.LUT R36, R39, 0xffffe000, RZ, 0xc0, !PT ;  /* 0xffffe00027247812 */ /* 0x000fe200078ec0ff */
[C---:B-1----:R-:W-:Y:S01]  /*b0b0*/  FMUL R4, R24.reuse, R4 ;  /* 0x0000000418047220 */ /* 0x042fe20000400000 */
[C---:B------:R-:W-:Y:S01]  /*b0c0*/  FMUL R5, R24.reuse, R5 ;  /* 0x0000000518057220 */ /* 0x040fe20000400000 */
[C---:B------:R-:W-:Y:S01]  /*b0d0*/  FMUL R6, R24.reuse, R6 ;  /* 0x0000000618067220 */ /* 0x040fe20000400000 */
[C---:B------:R-:W-:Y:S01]  /*b0e0*/  FMUL R7, R24.reuse, R7 ;  /* 0x0000000718077220 */ /* 0x040fe20000400000 */
[C---:B------:R-:W-:Y:S01]  /*b0f0*/  FFMA R4, R27.reuse, R0, R4 ;  /* 0x000000001b047223 */ /* 0x040fe20000000004 */
[C---:B------:R-:W-:Y:S01]  /*b100*/  FMUL R8, R24.reuse, R8 ;  /* 0x0000000818087220 */ /* 0x040fe20000400000 */
[C---:B------:R-:W-:Y:S01]  /*b110*/  FFMA R5, R27.reuse, R2, R5 ;  /* 0x000000021b057223 */ /* 0x040fe20000000005 */
[C---:B------:R-:W-:Y:S01]  /*b120*/  FMUL R9, R24.reuse, R9 ;  /* 0x0000000918097220 */ /* 0x040fe20000400000 */
[C---:B------:R-:W-:Y:S01]  /*b130*/  FFMA R6, R27.reuse, R3, R6 ;  /* 0x000000031b067223 */ /* 0x040fe20000000006 */
[----:B------:R-:W-:Y:S01]  /*b140*/  F2FP.TF32.F32.PACK_B R4, R4 ;  /* 0x00000004ff04723e */ /* 0x000fe200024050ff */
[C---:B------:R-:W-:Y:S01]  /*b150*/  FMUL R10, R24.reuse, R10 ;  /* 0x0000000a180a7220 */ /* 0x040fe20000400000 */
[----:B------:R-:W-:Y:S01]  /*b160*/  F2FP.TF32.F32.PACK_B R5, R5 ;  /* 0x00000005ff05723e */ /* 0x000fe200024050ff */
[C---:B------:R-:W-:Y:S01]  /*b170*/  FFMA R7, R27.reuse, R20, R7 ;  /* 0x000000141b077223 */ /* 0x040fe20000000007 */
[C---:B------:R-:W-:Y:S01]  /*b180*/  FMUL R11, R24.reuse, R11 ;  /* 0x0000000b180b7220 */ /* 0x040fe20000400000 */
        /* <DEDUP_REMOVED lines=8> */
[----:B------:R-:W-:Y:S01]  /*b210*/  F2FP.TF32.F32.PACK_B R6, R6 ;  /* 0x00000006ff06723e */ /* 0x000fe200024050ff */
[C---:B------:R-:W-:Y:S01]  /*b220*/  FFMA R12, R27.reuse, R31, R12 ;  /* 0x0000001f1b0c7223 */ /* 0x040fe2000000000c */
[----:B------:R-:W-:Y:S01]  /*b230*/  F2FP.TF32.F32.PACK_B R7, R7 ;  /* 0x00000007ff07723e */ /* 0x000fe200024050ff */
[C---:B------:R-:W-:Y:S01]  /*b240*/  FMUL R16, R24.reuse, R16 ;  /* 0x0000001018107220 */ /* 0x040fe20000400000 */
[C---:B------:R-:W-:Y:S01]  /*b250*/  FFMA R13, R27.reuse, R30, R13 ;  /* 0x0000001e1b0d7223 */ /* 0x040fe2000000000d */
[C---:B------:R-:W-:Y:S01]  /*b260*/  FMUL R17, R24.reuse, R17 ;  /* 0x0000001118117220 */ /* 0x040fe20000400000 */
[C---:B------:R-:W-:Y:S01]  /*b270*/  FFMA R14, R27.reuse, R33, R14 ;  /* 0x000000211b0e7223 */ /* 0x040fe2000000000e */
[C---:B------:R-:W-:Y:S01]  /*b280*/  FMUL R18, R24.reuse, R18 ;  /* 0x0000001218127220 */ /* 0x040fe20000400000 */
[C---:B------:R-:W-:Y:S01]  /*b290*/  FFMA R15, R27.reuse, R32, R15 ;  /* 0x000000201b0f7223 */ /* 0x040fe2000000000f */
[----:B------:R-:W-:Y:S01]  /*b2a0*/  FMUL R19, R24, R19 ;  /* 0x0000001318137220 */ /* 0x000fe20000400000 */
[----:B------:R-:W-:Y:S01]  /*b2b0*/  F2FP.TF32.F32.PACK_B R8, R8 ;  /* 0x00000008ff08723e */ /* 0x000fe200024050ff */
[C---:B------:R-:W-:Y:S01]  /*b2c0*/  FFMA R16, R27.reuse, R35, R16 ;  /* 0x000000231b107223 */ /* 0x040fe20000000010 */
[----:B------:R-:W-:Y:S01]  /*b2d0*/  F2FP.TF32.F32.PACK_B R9, R9 ;  /* 0x00000009ff09723e */ /* 0x000fe200024050ff */
[----:B------:R-:W-:Y:S01]  /*b2e0*/  SYNCS.ARRIVE.TRANS64.RED.A1T0 RZ, [UR4], RZ ;  /* 0x000000ffffff79a7 */ /* 0x000fe20008100404 */
[----:B------:R1:W-:Y:S01]  /*b2f0*/  STSM.16.M88.4 [R76+0x6400], R4 ;  /* 0x006400044c007844 */ /* 0x0003e20000000200 */
[----:B------:R-:W-:Y:S01]  /*b300*/  F2FP.TF32.F32.PACK_B R10, R10 ;  /* 0x0000000aff0a723e */ /* 0x000fe200024050ff */
[C---:B------:R-:W-:Y:S01]  /*b310*/  FFMA R17, R27.reuse, R34, R17 ;  /* 0x000000221b117223 */ /* 0x040fe20000000011 */
[----:B------:R-:W-:Y:S01]  /*b320*/  F2FP.TF32.F32.PACK_B R11, R11 ;  /* 0x0000000bff0b723e */ /* 0x000fe200024050ff */
[C---:B------:R-:W-:Y:S01]  /*b330*/  FFMA R18, R27.reuse, R37, R18 ;  /* 0x000000251b127223 */ /* 0x040fe20000000012 */
[----:B------:R-:W-:Y:S01]  /*b340*/  FFMA R19, R27, R36, R19 ;  /* 0x000000241b137223 */ /* 0x000fe20000000013 */
[----:B------:R-:W-:Y:S02]  /*b350*/  F2FP.TF32.F32.PACK_B R12, R12 ;  /* 0x0000000cff0c723e */ /* 0x000fe400024050ff */
[----:B------:R1:W-:Y:S01]  /*b360*/  STSM.16.M88.4 [R75+0x6400], R8 ;  /* 0x006400084b007844 */ /* 0x0003e20000000200 */
        /* <DEDUP_REMOVED lines=26> */
.L_x_165:
[----:B------:R-:W-:Y:S05]  /*b510*/  BSYNC.RECONVERGENT B0 ;  /* 0x0000000000007941 */ /* 0x000fea0003800200 */
.L_x_164:
[----:B------:R-:W-:Y:S01]  /*b520*/  BAR.SYNC.DEFER_BLOCKING 0x1, 0x80 ;  /* 0x0042000000007b1d */ /* 0x000fe20000010000 */
[----:B------:R-:W-:Y:S01]  /*b530*/  UISETP.NE.AND UP0, UPT, UR53, -0x8, UPT ;  /* 0xfffffff83500788c */ /* 0x000fe2000bf05270 */
[----:B------:R-:W-:Y:S08]  /*b540*/  IADD3 R0, PT, PT, R22, 0x1, RZ ;  /* 0x0000000116007810 */ /* 0x000ff00007ffe0ff */
[----:B------:R-:W-:Y:S05]  /*b550*/  BRA.U !UP0, `(.L_x_166) ;  /* 0x0000000108287547 */ /* 0x000fea000b800000 */
[----:B------:R-:W-:Y:S01]  /*b560*/  ISETP.NE.AND P0, PT, R74, RZ, PT ;  /* 0x000000ff4a00720c */ /* 0x000fe20003f05270 */
[----:B------:R-:W-:Y:S01]  /*b570*/  IMAD.U32 R3, RZ, RZ, UR47 ;  /* 0x0000002fff037e24 */ /* 0x000fe2000f8e00ff */
[----:B------:R-:W-:Y:S01]  /*b580*/  UIADD3 UR4, UPT, UPT, UR47, 0x1, URZ ;  /* 0x000000012f047890 */ /* 0x000fe2000fffe0ff */
[----:B------:R-:W-:Y:S03]  /*b590*/  IMAD.U32 R2, RZ, RZ, UR52 ;  /* 0x00000034ff027e24 */ /* 0x000fe6000f8e00ff */
[----:B------:R-:W-:Y:S04]  /*b5a0*/  UISETP.NE.AND UP0, UPT, UR4, 0x4, UPT ;  /* 0x000000040400788c */ /* 0x000fe8000bf05270 */
[----:B------:R-:W-:Y:S03]  /*b5b0*/  USEL UR47, UR4, URZ, UP0 ;  /* 0x000000ff042f7287 */ /* 0x000fe60008000000 */
[----:B------:R-:W-:Y:S05]  /*b5c0*/  @P0 LEA R3, R3, UR43, 0x3 ;  /* 0x0000002b03030c11 */ /* 0x000fea000f8e18ff */
[----:B------:R-:W-:Y:S05]  /*b5d0*/  @P0 VIADD R3, R3, 0x40 ;  /* 0x0000004003030836 */ /* 0x000fea0000000000 */
[----:B------:R-:W-:Y:S04]  /*b5e0*/  @P0 PRMT R2, R2, 0x654, R3 ;  /* 0x0000065402020816 */ /* 0x000fe80000000003 */
[----:B------:R2:W-:Y:S03]  /*b5f0*/  @P0 SYNCS.ARRIVE.TRANS64.RED.A1T0 RZ, [R2+URZ], RZ ;  /* 0x000000ff02ff09a7 */ /* 0x0005e600081004ff */
.L_x_166:
[----:B------:R-:W-:Y:S01]  /*b600*/  R2UR UR6, R73 ;  /* 0x00000000490672ca */ /* 0x000fe200000e0000 */
[----:B------:R-:W-:Y:S01]  /*b610*/  UIADD3 UR53, UPT, UPT, UR53, 0x8, URZ ;  /* 0x0000000835357890 */ /* 0x000fe2000fffe0ff */
[----:B------:R-:W-:Y:S02]  /*b620*/  R2UR UR5, R59 ;  /* 0x000000003b0572ca */ /* 0x000fe400000e0000 */
[----:B------:R-:W-:Y:S02]  /*b630*/  R2UR UR4, R60 ;  /* 0x000000003c0472ca */ /* 0x000fe400000e0000 */
[----:B------:R-:W-:Y:S02]  /*b640*/  R2UR UR36, R72 ;  /* 0x00000000482472ca */ /* 0x000fe400000e0000 */
[----:B------:R-:W-:Y:S02]  /*b650*/  ISETP.NE.AND P0, PT, R64, 0x2, PT ;  /* 0x000000024000780c */ /* 0x000fe40003f05270 */
[----:B------:R-:W-:Y:S02]  /*b660*/  ISETP.NE.AND P1, PT, R0, 0x4, PT ;  /* 0x000000040000780c */ /* 0x000fe40003f25270 */
[----:B--2---:R-:W-:Y:S01]  /*b670*/  SEL R2, RZ, 0x1, P0 ;  /* 0x00000001ff027807 */ /* 0x004fe20000000000 */
[----:B------:R-:W-:Y:S01]  /*b680*/  UISETP.NE.AND UP0, UPT, UR6, URZ, UPT ;  /* 0x000000ff0600728c */ /* 0x000fe2000bf05270 */
[----:B------:R-:W-:Y:S01]  /*b690*/  SEL R3, RZ, 0x1, P1 ;  /* 0x00000001ff037807 */ /* 0x000fe20000800000 */
[----:B------:R-:W-:Y:S01]  /*b6a0*/  UIADD3 UR20, UPT, UPT, UR37, UR5, URZ ;  /* 0x0000000525147290 */ /* 0x000fe2000fffe0ff */
[----:B------:R-:W-:Y:S01]  /*b6b0*/  LOP3.LUT R65, R65, R2, RZ, 0x3c, !PT ;  /* 0x0000000241417212 */ /* 0x000fe200078e3cff */
[----:B------:R-:W-:Y:S01]  /*b6c0*/  UIADD3 UR16, UPT, UPT, UR38, UR4, URZ ;  /* 0x0000000426107290 */ /* 0x000fe2000fffe0ff */
[----:B------:R-:W-:Y:S02]  /*b6d0*/  LOP3.LUT R66, R66, R3, RZ, 0x3c, !PT ;  /* 0x0000000342427212 */ /* 0x000fe400078e3cff */
[----:B------:R-:W-:Y:S02]  /*b6e0*/  SEL R64, R64, RZ, P0 ;  /* 0x000000ff40407207 */ /* 0x000fe40000000000 */
[----:B------:R-:W-:Y:S01]  /*b6f0*/  SEL R22, R0, RZ, P1 ;  /* 0x000000ff00167207 */ /* 0x000fe20000800000 */
[----:B------:R-:W-:Y:S06]  /*b700*/  BRA.U UP0, `(.L_x_167) ;  /* 0xffffffa100d47547 */ /* 0x000fec000b83ffff */
[----:B------:R-:W-:-:S13]  /*b710*/  R2UR UR4, R61 ;  /* 0x000000003d0472ca */ /* 0x000fda00000e0000 */
[----:B------:R-:W-:-:S09]  /*b720*/  UISETP.NE.AND UP0, UPT, UR4, URZ, UPT ;  /* 0x000000ff0400728c */ /* 0x000fd2000bf05270 */
[----:B------:R-:W-:Y:S05]  /*b730*/  BRA.U !UP0, `(.L_x_168) ;  /* 0x0000000108487547 */ /* 0x000fea000b800000 */
[----:B------:R-:W2:Y:S02]  /*b740*/  LDCU.64 UR4, c[0x0][0x890] ;  /* 0x00011200ff0477ac */ /* 0x000ea40008000a00 */
[----:B--2---:R-:W-:-:S04]  /*b750*/  UISETP.NE.U32.AND UP0, UPT, UR4, URZ, UPT ;  /* 0x000000ff0400728c */ /* 0x004fc8000bf05070 */
[----:B------:R-:W-:-:S09]  /*b760*/  UISETP.NE.AND.EX UP0, UPT, UR5, URZ, UPT, UP0 ;  /* 0x000000ff0500728c */ /* 0x000fd2000bf05300 */
[----:B------:R-:W-:Y:S05]  /*b770*/  BRA.U UP0, `(.L_x_169) ;  /* 0x00000001000c7547 */ /* 0x000fea000b800000 */
[----:B------:R-:W-:-:S13]  /*b780*/  FSETP.NEU.AND P0, PT, R27, RZ, PT ;  /* 0x000000ff1b00720b */ /* 0x000fda0003f0d000 */
[----:B------:R-:W-:Y:S05]  /*b790*/  @!P0 EXIT ;  /* 0x000000000000894d */ /* 0x000fea0003800000 */
[----:B------:R-:W-:Y:S05]  /*b7a0*/  BRA `(.L_x_168) ;  /* 0x00000000002c7947 */ /* 0x000fea0003800000 */
.L_x_169:
[----:B------:R-:W-:Y:S01]  /*b7b0*/  ISETP.NE.AND P0, PT, R63, RZ, PT ;  /* 0x000000ff3f00720c */ /* 0x000fe20003f05270 */
[----:B------:R-:W-:-:S12]  /*b7c0*/  BSSY.RECONVERGENT B0, `(.L_x_168) ;  /* 0x0000009000007945 */ /* 0x000fd80003800200 */
[----:B------:R-:W-:Y:S05]  /*b7d0*/  @P0 BRA `(.L_x_170) ;  /* 0x0000000000140947 */ /* 0x000fea0003800000 */
[----:B------:R-:W2:Y:S02]  /*b7e0*/  LDCU.64 UR4, c[0x0][0x888] ;  /* 0x00011100ff0477ac */ /* 0x000ea40008000a00 */
[----:B--2---:R-:W-:-:S04]  /*b7f0*/  ISETP.NE.U32.AND P0, PT, RZ, UR4, PT ;  /* 0x00000004ff007c0c */ /* 0x004fc8000bf05070 */
[----:B------:R-:W-:-:S13]  /*b800*/  ISETP.NE.AND.EX P0, PT, RZ, UR5, PT, P0 ;  /* 0x00000005ff007c0c */ /* 0x000fda000bf05300 */
[----:B------:R-:W-:Y:S05]  /*b810*/  @!P0 EXIT ;  /* 0x000000000000894d */ /* 0x000fea0003800000 */
[----:B------:R-:W-:Y:S05]  /*b820*/  BRA `(.L_x_171) ;  /* 0x0000000000087947 */ /* 0x000fea0003800000 */
.L_x_170:
[----:B------:R-:W-:-:S13]  /*b830*/  FSETP.NEU.AND P0, PT, R27, RZ, PT ;  /* 0x000000ff1b00720b */ /* 0x000fda0003f0d000 */
[----:B------:R-:W-:Y:S05]  /*b840*/  @!P0 EXIT ;  /* 0x000000000000894d */ /* 0x000fea0003800000 */
.L_x_171:
[----:B------:R-:W-:Y:S05]  /*b850*/  BSYNC.RECONVERGENT B0 ;  /* 0x0000000000007941 */ /* 0x000fea0003800200 */
.L_x_168:
[----:B------:R-:W-:Y:S01]  /*b860*/  ULEA UR4, UR47, UR43, 0x3 ;  /* 0x0000002b2f047291 */ /* 0x000fe2000f8e18ff */
[----:B------:R-:W-:-:S04]  /*b870*/  DEPBAR.LE SB0, 0x0 ;  /* 0x000080000000791a */ /* 0x000fc80000000000 */
[----:B------:R-:W-:-:S04]  /*b880*/  UIADD3 UR4, UPT, UPT, UR4, 0x40, URZ ;  /* 0x0000004004047890 */ /* 0x000fc8000fffe0ff */
[----:B------:R-:W-:-:S09]  /*b890*/  UPRMT UR4, UR52, 0x654, UR4 ;  /* 0x0000065434047896 */ /* 0x000fd20008000004 */
[----:B------:R-:W-:Y:S01]  /*b8a0*/  SYNCS.ARRIVE.TRANS64.RED.A1T0 RZ, [UR4], RZ ;  /* 0x000000ffffff79a7 */ /* 0x000fe20008100404 */
[----:B------:R-:W-:Y:S05]  /*b8b0*/  EXIT ;  /* 0x000000000000794d */ /* 0x000fea0003800000 */
.L_x_24:
[----:B--2---:R2:W3:Y:S02]  /*b8c0*/  SYNCS.PHASECHK.TRANS64.TRYWAIT P0, [R3+URZ+0xe0], R2 ;  /* 0x0000e002030075a7 */ /* 0x0044e400080011ff */
[----:B---3--:R-:W-:Y:S05]  /*b8d0*/  @!P0 NANOSLEEP.SYNCS 0x989680 ;  /* 0x009896800000895d */ /* 0x008fea0003900000 */
[----:B------:R-:W3:Y:S02]  /*b8e0*/  @!P0 SYNCS.PHASECHK.TRANS64 P0, [R3+URZ+0xe0], R2 ;  /* 0x0000e002030085a7 */ /* 0x000ee400080010ff */
[----:B---3--:R-:W-:Y:S05]  /*b8f0*/  @!P0 BRA `(.L_x_24) ;  /* 0xfffffffc00f08947 */ /* 0x008fea000383ffff */
[----:B------:R-:W-:Y:S05]  /*b900*/  BRA `(.L_x_172) ;  /* 0xffffff5c00e07947 */ /* 0x000fea000383ffff */
.L_x_27:
[----:B-1----:R-:W-:-:S07]  /*b910*/  MOV R0, UR33 ;  /* 0x0000002100007c02 */ /* 0x002fce0008000f00 */
.L_x_173:
[----:B-1----:R1:W2:Y:S02]  /*b920*/  SYNCS.PHASECHK.TRANS64.TRYWAIT P0, [R0+URZ+0x10], R3 ;  /* 0x00001003000075a7 */ /* 0x0022a400080011ff */
[----:B--2---:R-:W-:Y:S05]  /*b930*/  @!P0 NANOSLEEP.SYNCS 0x989680 ;  /* 0x009896800000895d */ /* 0x004fea0003900000 */
[----:B------:R-:W2:Y:S02]  /*b940*/  @!P0 SYNCS.PHASECHK.TRANS64 P0, [R0+URZ+0x10], R3 ;  /* 0x00001003000085a7 */ /* 0x000ea400080010ff */
[----:B--2---:R-:W-:Y:S05]  /*b950*/  @!P0 BRA `(.L_x_173) ;  /* 0xfffffffc00f08947 */ /* 0x004fea000383ffff */
[----:B------:R-:W-:Y:S05]  /*b960*/  BRA `(.L_x_26) ;  /* 0xffffff6000287947 */ /* 0x000fea000383ffff */
.L_x_34:
[----:B-1----:R-:W-:-:S07]  /*b970*/  MOV R0, UR33 ;  /* 0x0000002100007c02 */ /* 0x002fce0008000f00 */
.L_x_174:
[----:B-1----:R1:W2:Y:S02]  /*b980*/  SYNCS.PHASECHK.TRANS64.TRYWAIT P0, [R0+URZ+0x10], R3 ;  /* 0x00001003000075a7 */ /* 0x0022a400080011ff */
[----:B--2---:R-:W-:Y:S05]  /*b990*/  @!P0 NANOSLEEP.SYNCS 0x989680 ;  /* 0x009896800000895d */ /* 0x004fea0003900000 */
[----:B------:R-:W2:Y:S02]  /*b9a0*/  @!P0 SYNCS.PHASECHK.TRANS64 P0, [R0+URZ+0x10], R3 ;  /* 0x00001003000085a7 */ /* 0x000ea400080010ff */
[----:B--2---:R-:W-:Y:S05]  /*b9b0*/  @!P0 BRA `(.L_x_174) ;  /* 0xfffffffc00f08947 */ /* 0x004fea000383ffff */
[----:B------:R-:W-:Y:S05]  /*b9c0*/  BRA `(.L_x_33) ;  /* 0xffffff6400187947 */ /* 0x000fea000383ffff */
.L_x_39:
[----:B-1----:R1:W2:Y:S02]  /*b9d0*/  SYNCS.PHASECHK.TRANS64.TRYWAIT P0, [R3+URZ+0x70], R0 ;  /* 0x00007000030075a7 */ /* 0x0022a400080011ff */
[----:B--2---:R-:W-:Y:S05]  /*b9e0*/  @!P0 NANOSLEEP.SYNCS 0x989680 ;  /* 0x009896800000895d */ /* 0x004fea0003900000 */
[----:B------:R-:W2:Y:S02]  /*b9f0*/  @!P0 SYNCS.PHASECHK.TRANS64 P0, [R3+URZ+0x70], R0 ;  /* 0x00007000030085a7 */ /* 0x000ea400080010ff */
[----:B--2---:R-:W-:Y:S05]  /*ba00*/  @!P0 BRA `(.L_x_39) ;  /* 0xfffffffc00f08947 */ /* 0x004fea000383ffff */
[----:B------:R-:W-:Y:S05]  /*ba10*/  BRA `(.L_x_175) ;  /* 0xffffff6400e87947 */ /* 0x000fea000383ffff */
.L_x_43:
[----:B-1----:R-:W-:-:S07]  /*ba20*/  MOV R0, UR4 ;  /* 0x0000000400007c02 */ /* 0x002fce0008000f00 */
.L_x_176:
[----:B-1----:R1:W2:Y:S02]  /*ba30*/  SYNCS.PHASECHK.TRANS64.TRYWAIT P0, [R0+URZ], R3 ;  /* 0x00000003000075a7 */ /* 0x0022a400080011ff */
[----:B--2---:R-:W-:Y:S05]  /*ba40*/  @!P0 NANOSLEEP.SYNCS 0x989680 ;  /* 0x009896800000895d */ /* 0x004fea0003900000 */
[----:B------:R-:W2:Y:S02]  /*ba50*/  @!P0 SYNCS.PHASECHK.TRANS64 P0, [R0+URZ], R3 ;  /* 0x00000003000085a7 */ /* 0x000ea400080010ff */
[----:B--2---:R-:W-:Y:S05]  /*ba60*/  @!P0 BRA `(.L_x_176) ;  /* 0xfffffffc00f08947 */ /* 0x004fea000383ffff */
[----:B------:R-:W-:Y:S05]  /*ba70*/  BRA `(.L_x_177) ;  /* 0xffffff6c00947947 */ /* 0x000fea000383ffff */
.L_x_46:
[----:B-1----:R1:W2:Y:S02]  /*ba80*/  SYNCS.PHASECHK.TRANS64.TRYWAIT P0, [R2+URZ+0xd0], R5 ;  /* 0x0000d005020075a7 */ /* 0x0022a400080011ff */
[----:B--2---:R-:W-:Y:S05]  /*ba90*/  @!P0 NANOSLEEP.SYNCS 0x989680 ;  /* 0x009896800000895d */ /* 0x004fea0003900000 */
[----:B------:R-:W2:Y:S02]  /*baa0*/  @!P0 SYNCS.PHASECHK.TRANS64 P0, [R2+URZ+0xd0], R5 ;  /* 0x0000d005020085a7 */ /* 0x000ea400080010ff */
[----:B--2---:R-:W-:Y:S05]  /*bab0*/  @!P0 BRA `(.L_x_46) ;  /* 0xfffffffc00f08947 */ /* 0x004fea000383ffff */
[----:B------:R-:W-:Y:S05]  /*bac0*/  BRA `(.L_x_178) ;  /* 0xffffff6c00f07947 */ /* 0x000fea000383ffff */
.L_x_47:
[----:B------:R-:W-:-:S07]  /*bad0*/  MOV R2, UR4 ;  /* 0x0000000400027c02 */ /* 0x000fce0008000f00 */
.L_x_179:
[----:B-1----:R1:W2:Y:S02]  /*bae0*/  SYNCS.PHASECHK.TRANS64.TRYWAIT P0, [R2+URZ+0x80], R5 ;  /* 0x00008005020075a7 */ /* 0x0022a400080011ff */
[----:B--2---:R-:W-:Y:S05]  /*baf0*/  @!P0 NANOSLEEP.SYNCS 0x989680 ;  /* 0x009896800000895d */ /* 0x004fea0003900000 */
[----:B------:R-:W2:Y:S02]  /*bb00*/  @!P0 SYNCS.PHASECHK.TRANS64 P0, [R2+URZ+0x80], R5 ;  /* 0x00008005020085a7 */ /* 0x000ea400080010ff */
[----:B--2---:R-:W-:Y:S05]  /*bb10*/  @!P0 BRA `(.L_x_179) ;  /* 0xfffffffc00f08947 */ /* 0x004fea000383ffff */
[----:B------:R-:W-:Y:S05]  /*bb20*/  BRA `(.L_x_180) ;  /* 0xffffff7000007947 */ /* 0x000fea000383ffff */
.L_x_48:
[----:B-1----:R1:W2:Y:S02]  /*bb30*/  SYNCS.PHASECHK.TRANS64.TRYWAIT P1, [R2+URZ+0x70], R5 ;  /* 0x00007005020075a7 */ /* 0x0022a400080211ff */
[----:B--2---:R-:W-:Y:S05]  /*bb40*/  @!P1 NANOSLEEP.SYNCS 0x989680 ;  /* 0x009896800000995d */ /* 0x004fea0003900000 */
[----:B------:R-:W2:Y:S02]  /*bb50*/  @!P1 SYNCS.PHASECHK.TRANS64 P1, [R2+URZ+0x70], R5 ;  /* 0x00007005020095a7 */ /* 0x000ea400080210ff */
[----:B--2---:R-:W-:Y:S05]  /*bb60*/  @!P1 BRA `(.L_x_48) ;  /* 0xfffffffc00f09947 */ /* 0x004fea000383ffff */
[----:B------:R-:W-:Y:S05]  /*bb70*/  BRA `(.L_x_181) ;  /* 0xffffff7000307947 */ /* 0x000fea000383ffff */
.L_x_51:
[----:B------:R-:W-:-:S07]  /*bb80*/  MOV R0, UR4 ;  /* 0x0000000400007c02 */ /* 0x000fce0008000f00 */
.L_x_182:
[----:B-1----:R1:W2:Y:S02]  /*bb90*/  SYNCS.PHASECHK.TRANS64.TRYWAIT P0, [R0+URZ+0x80], R3 ;  /* 0x00008003000075a7 */ /* 0x0022a400080011ff */
[----:B--2---:R-:W-:Y:S05]  /*bba0*/  @!P0 NANOSLEEP.SYNCS 0x989680 ;  /* 0x009896800000895d */ /* 0x004fea0003900000 */
[----:B------:R-:W2:Y:S02]  /*bbb0*/  @!P0 SYNCS.PHASECHK.TRANS64 P0, [R0+URZ+0x80], R3 ;  /* 0x00008003000085a7 */ /* 0x000ea400080010ff */
[----:B--2---:R-:W-:Y:S05]  /*bbc0*/  @!P0 BRA `(.L_x_182) ;  /* 0xfffffffc00f08947 */ /* 0x004fea000383ffff */
[----:B------:R-:W-:Y:S05]  /*bbd0*/  BRA `(.L_x_50) ;  /* 0xffffff7000847947 */ /* 0x000fea000383ffff */
.L_x_58:
[----:B-1----:R1:W2:Y:S02]  /*bbe0*/  SYNCS.PHASECHK.TRANS64.TRYWAIT P1, [R0+URZ+0x70], R5 ;  /* 0x00007005000075a7 */ /* 0x0022a400080211ff */
[----:B--2---:R-:W-:Y:S05]  /*bbf0*/  @!P1 NANOSLEEP.SYNCS 0x989680 ;  /* 0x009896800000995d */ /* 0x004fea0003900000 */
[----:B------:R-:W2:Y:S02]  /*bc00*/  @!P1 SYNCS.PHASECHK.TRANS64 P1, [R0+URZ+0x70], R5 ;  /* 0x00007005000095a7 */ /* 0x000ea400080210ff */
[----:B--2---:R-:W-:Y:S05]  /*bc10*/  @!P1 BRA `(.L_x_58) ;  /* 0xfffffffc00f09947 */ /* 0x004fea000383ffff */
[----:B------:R-:W-:Y:S05]  /*bc20*/  BRA `(.L_x_183) ;  /* 0xffffff7800187947 */ /* 0x000fea000383ffff */
.L_x_59:
[----:B------:R-:W-:-:S07]  /*bc30*/  MOV R3, UR46 ;  /* 0x0000002e00037c02 */ /* 0x000fce0008000f00 */
.L_x_184:
[----:B-1----:R1:W2:Y:S02]  /*bc40*/  SYNCS.PHASECHK.TRANS64.TRYWAIT P0, [R3+URZ+0xb0], R0 ;  /* 0x0000b000030075a7 */ /* 0x0022a400080011ff */
[----:B--2---:R-:W-:Y:S05]  /*bc50*/  @!P0 NANOSLEEP.SYNCS 0x989680 ;  /* 0x009896800000895d */ /* 0x004fea0003900000 */
[----:B------:R-:W2:Y:S02]  /*bc60*/  @!P0 SYNCS.PHASECHK.TRANS64 P0, [R3+URZ+0xb0], R0 ;  /* 0x0000b000030085a7 */ /* 0x000ea400080010ff */
[----:B--2---:R-:W-:Y:S05]  /*bc70*/  @!P0 BRA `(.L_x_184) ;  /* 0xfffffffc00f08947 */ /* 0x004fea000383ffff */
[----:B------:R-:W-:Y:S05]  /*bc80*/  BRA `(.L_x_185) ;  /* 0xffffff7800687947 */ /* 0x000fea000383ffff */
.L_x_62:
[----:B------:R-:W-:Y:S07]  /*bc90*/  MOV R0, UR7 ;  /* 0x0000000700007c02 */ /* 0x000fee0008000f00 */
.L_x_186:
[----:B-1----:R1:W2:Y:S02]  /*bca0*/  SYNCS.PHASECHK.TRANS64.TRYWAIT P0, [R0+URZ], R3 ;  /* 0x00000003000075a7 */ /* 0x0022a400080011ff */
[----:B--2---:R-:W-:Y:S05]  /*bcb0*/  @!P0 NANOSLEEP.SYNCS 0x989680 ;  /* 0x009896800000895d */ /* 0x004fea0003900000 */
[----:B------:R-:W2:Y:S02]  /*bcc0*/  @!P0 SYNCS.PHASECHK.TRANS64 P0, [R0+URZ], R3 ;  /* 0x00000003000085a7 */ /* 0x000ea400080010ff */
[----:B--2---:R-:W-:Y:S05]  /*bcd0*/  @!P0 BRA `(.L_x_186) ;  /* 0xfffffffc00f08947 */ /* 0x004fea000383ffff */
[----:B------:R-:W-:Y:S05]  /*bce0*/  BRA `(.L_x_61) ;  /* 0xffffff7800847947 */ /* 0x000fea000383ffff */
.L_x_65:
[----:B------:R-:W-:-:S07]  /*bcf0*/  MOV R0, UR4 ;  /* 0x0000000400007c02 */ /* 0x000fce0008000f00 */
.L_x_187:
[----:B--2---:R2:W4:Y:S02]  /*bd00*/  SYNCS.PHASECHK.TRANS64.TRYWAIT P0, [R0+URZ], R3 ;  /* 0x00000003000075a7 */ /* 0x00452400080011ff */
[----:B----4-:R-:W-:Y:S05]  /*bd10*/  @!P0 NANOSLEEP.SYNCS 0x989680 ;  /* 0x009896800000895d */ /* 0x010fea0003900000 */
[----:B------:R-:W4:Y:S02]  /*bd20*/  @!P0 SYNCS.PHASECHK.TRANS64 P0, [R0+URZ], R3 ;  /* 0x00000003000085a7 */ /* 0x000f2400080010ff */
[----:B----4-:R-:W-:Y:S05]  /*bd30*/  @!P0 BRA `(.L_x_187) ;  /* 0xfffffffc00f08947 */ /* 0x010fea000383ffff */
[----:B------:R-:W-:Y:S05]  /*bd40*/  BRA `(.L_x_188) ;  /* 0xffffff7c00b07947 */ /* 0x000fea000383ffff */
.L_x_66:
[----:B------:R-:W-:-:S07]  /*bd50*/  MOV R0, UR5 ;  /* 0x0000000500007c02 */ /* 0x000fce0008000f00 */
.L_x_189:
[----:B-1----:R1:W2:Y:S02]  /*bd60*/  SYNCS.PHASECHK.TRANS64.TRYWAIT P0, [R0+URZ], R3 ;  /* 0x00000003000075a7 */ /* 0x0022a400080011ff */
[----:B--2---:R-:W-:Y:S05]  /*bd70*/  @!P0 NANOSLEEP.SYNCS 0x989680 ;  /* 0x009896800000895d */ /* 0x004fea0003900000 */
[----:B------:R-:W2:Y:S02]  /*bd80*/  @!P0 SYNCS.PHASECHK.TRANS64 P0, [R0+URZ], R3 ;  /* 0x00000003000085a7 */ /* 0x000ea400080010ff */
[----:B--2---:R-:W-:Y:S05]  /*bd90*/  @!P0 BRA `(.L_x_189) ;  /* 0xfffffffc00f08947 */ /* 0x004fea000383ffff */
[----:B------:R-:W-:Y:S05]  /*bda0*/  BRA `(.L_x_190) ;  /* 0xffffff7c00bc7947 */ /* 0x000fea000383ffff */
.L_x_67:
[----:B------:R-:W-:-:S07]  /*bdb0*/  MOV R0, UR5 ;  /* 0x0000000500007c02 */ /* 0x000fce0008000f00 */
.L_x_191:
[----:B-1----:R1:W2:Y:S02]  /*bdc0*/  SYNCS.PHASECHK.TRANS64.TRYWAIT P0, [R0+URZ], R3 ;  /* 0x00000003000075a7 */ /* 0x0022a400080011ff */
[----:B--2---:R-:W-:Y:S05]  /*bdd0*/  @!P0 NANOSLEEP.SYNCS 0x989680 ;  /* 0x009896800000895d */ /* 0x004fea0003900000 */
[----:B------:R-:W2:Y:S02]  /*bde0*/  @!P0 SYNCS.PHASECHK.TRANS64 P0, [R0+URZ], R3 ;  /* 0x00000003000085a7 */ /* 0x000ea400080010ff */
[----:B--2---:R-:W-:Y:S05]  /*bdf0*/  @!P0 BRA `(.L_x_191) ;  /* 0xfffffffc00f08947 */ /* 0x004fea000383ffff */
[----:B------:R-:W-:Y:S05]  /*be00*/  BRA `(.L_x_192) ;  /* 0xffffff7c00c87947 */ /* 0x000fea000383ffff */
.L_x_68:
[----:B------:R-:W-:-:S07]  /*be10*/  MOV R0, UR4 ;  /* 0x0000000400007c02 */ /* 0x000fce0008000f00 */
.L_x_193:
[----:B-1----:R1:W2:Y:S02]  /*be20*/  SYNCS.PHASECHK.TRANS64.TRYWAIT P0, [R0+URZ], R3 ;  /* 0x00000003000075a7 */ /* 0x0022a400080011ff */
[----:B--2---:R-:W-:Y:S05]  /*be30*/  @!P0 NANOSLEEP.SYNCS 0x989680 ;  /* 0x009896800000895d */ /* 0x004fea0003900000 */
[----:B------:R-:W2:Y:S02]  /*be40*/  @!P0 SYNCS.PHASECHK.TRANS64 P0, [R0+URZ], R3 ;  /* 0x00000003000085a7 */ /* 0x000ea400080010ff */
[----:B--2---:R-:W-:Y:S05]  /*be50*/  @!P0 BRA `(.L_x_193) ;  /* 0xfffffffc00f08947 */ /* 0x004fea000383ffff */
[----:B------:R-:W-:Y:S05]  /*be60*/  BRA `(.L_x_194) ;  /* 0xffffff7c00d47947 */ /* 0x000fea000383ffff */
.L_x_73:
[----:B--2---:R2:W3:Y:S02]  /*be70*/  SYNCS.PHASECHK.TRANS64.TRYWAIT P0, [R12+URZ+0x70], R9 ;  /* 0x000070090c0075a7 */ /* 0x0044e400080011ff */
[----:B---3--:R-:W-:Y:S05]  /*be80*/  @!P0 NANOSLEEP.SYNCS 0x989680 ;  /* 0x009896800000895d */ /* 0x008fea0003900000 */
[----:B------:R-:W3:Y:S02]  /*be90*/  @!P0 SYNCS.PHASECHK.TRANS64 P0, [R12+URZ+0x70], R9 ;  /* 0x000070090c0085a7 */ /* 0x000ee400080010ff */
[----:B---3--:R-:W-:Y:S05]  /*bea0*/  @!P0 BRA `(.L_x_73) ;  /* 0xfffffffc00f08947 */ /* 0x008fea000383ffff */
[----:B------:R-:W-:Y:S05]  /*beb0*/  BRA `(.L_x_195) ;  /* 0xffffff8000ec7947 */ /* 0x000fea000383ffff */
.L_x_76:
[----:B------:R-:W-:Y:S07]  /*bec0*/  MOV R0, UR21 ;  /* 0x0000001500007c02 */ /* 0x000fee0008000f00 */
.L_x_196:
[----:B--2---:R2:W3:Y:S02]  /*bed0*/  SYNCS.PHASECHK.TRANS64.TRYWAIT P2, [R0+URZ+0x68], R9 ;  /* 0x00006809000075a7 */ /* 0x0044e400080411ff */
[----:B---3--:R-:W-:Y:S05]  /*bee0*/  @!P2 NANOSLEEP.SYNCS 0x989680 ;  /* 0x009896800000a95d */ /* 0x008fea0003900000 */
[----:B------:R-:W3:Y:S02]  /*bef0*/  @!P2 SYNCS.PHASECHK.TRANS64 P2, [R0+URZ+0x68], R9 ;  /* 0x000068090000a5a7 */ /* 0x000ee400080410ff */
[----:B---3--:R-:W-:Y:S05]  /*bf00*/  @!P2 BRA `(.L_x_196) ;  /* 0xfffffffc00f0a947 */ /* 0x008fea000383ffff */
[----:B------:R-:W-:Y:S05]  /*bf10*/  BRA `(.L_x_75) ;  /* 0xffffff8800587947 */ /* 0x000fea000383ffff */
.L_x_79:
[----:B------:R-:W-:Y:S07]  /*bf20*/  MOV R9, UR21 ;  /* 0x0000001500097c02 */ /* 0x000fee0008000f00 */
.L_x_197:
[----:B--2---:R2:W3:Y:S02]  /*bf30*/  SYNCS.PHASECHK.TRANS64.TRYWAIT P0, [R9+URZ+0x40], R10 ;  /* 0x0000400a090075a7 */ /* 0x0044e400080011ff */
[----:B---3--:R-:W-:Y:S05]  /*bf40*/  @!P0 NANOSLEEP.SYNCS 0x989680 ;  /* 0x009896800000895d */ /* 0x008fea0003900000 */
[----:B------:R-:W3:Y:S02]  /*bf50*/  @!P0 SYNCS.PHASECHK.TRANS64 P0, [R9+URZ+0x40], R10 ;  /* 0x0000400a090085a7 */ /* 0x000ee400080010ff */
[----:B---3--:R-:W-:Y:S05]  /*bf60*/  @!P0 BRA `(.L_x_197) ;  /* 0xfffffffc00f08947 */ /* 0x008fea000383ffff */
[----:B------:R-:W-:Y:S05]  /*bf70*/  BRA `(.L_x_198) ;  /* 0xffffff8800b47947 */ /* 0x000fea000383ffff */
.L_x_80:
[----:B------:R-:W-:Y:S07]  /*bf80*/  MOV R9, UR21 ;  /* 0x0000001500097c02 */ /* 0x000fee0008000f00 */
.L_x_199:
[----:B--2---:R2:W3:Y:S02]  /*bf90*/  SYNCS.PHASECHK.TRANS64.TRYWAIT P0, [R9+URZ+0x48], R10 ;  /* 0x0000480a090075a7 */ /* 0x0044e400080011ff */
[----:B---3--:R-:W-:Y:S05]  /*bfa0*/  @!P0 NANOSLEEP.SYNCS 0x989680 ;  /* 0x009896800000895d */ /* 0x008fea0003900000 */
[----:B------:R-:W3:Y:S02]  /*bfb0*/  @!P0 SYNCS.PHASECHK.TRANS64 P0, [R9+URZ+0x48], R10 ;  /* 0x0000480a090085a7 */ /* 0x000ee400080010ff */
[----:B---3--:R-:W-:Y:S05]  /*bfc0*/  @!P0 BRA `(.L_x_199) ;  /* 0xfffffffc00f08947 */ /* 0x008fea000383ffff */
[----:B------:R-:W-:Y:S05]  /*bfd0*/  BRA `(.L_x_200) ;  /* 0xffffff8800f47947 */ /* 0x000fea000383ffff */
.L_x_81:
[----:B------:R-:W-:Y:S07]  /*bfe0*/  MOV R9, UR21 ;  /* 0x0000001500097c02 */ /* 0x000fee0008000f00 */
.L_x_201:
[----:B--2---:R2:W3:Y:S02]  /*bff0*/  SYNCS.PHASECHK.TRANS64.TRYWAIT P0, [R9+URZ+0x50], R10 ;  /* 0x0000500a090075a7 */ /* 0x0044e400080011ff */
[----:B---3--:R-:W-:Y:S05]  /*c000*/  @!P0 NANOSLEEP.SYNCS 0x989680 ;  /* 0x009896800000895d */ /* 0x008fea0003900000 */
[----:B------:R-:W3:Y:S02]  /*c010*/  @!P0 SYNCS.PHASECHK.TRANS64 P0, [R9+URZ+0x50], R10 ;  /* 0x0000500a090085a7 */ /* 0x000ee400080010ff */
[----:B---3--:R-:W-:Y:S05]  /*c020*/  @!P0 BRA `(.L_x_201) ;  /* 0xfffffffc00f08947 */ /* 0x008fea000383ffff */
[----:B------:R-:W-:Y:S05]  /*c030*/  BRA `(.L_x_202) ;  /* 0xffffff8c00387947 */ /* 0x000fea000383ffff */
.L_x_82:
[----:B------:R-:W-:Y:S07]  /*c040*/  MOV R9, UR21 ;  /* 0x0000001500097c02 */ /* 0x000fee0008000f00 */
.L_x_203:
[----:B--2---:R2:W3:Y:S02]  /*c050*/  SYNCS.PHASECHK.TRANS64.TRYWAIT P0, [R9+URZ+0x58], R10 ;  /* 0x0000580a090075a7 */ /* 0x0044e400080011ff */
[----:B---3--:R-:W-:Y:S05]  /*c060*/  @!P0 NANOSLEEP.SYNCS 0x989680 ;  /* 0x009896800000895d */ /* 0x008fea0003900000 */
[----:B------:R-:W3:Y:S02]  /*c070*/  @!P0 SYNCS.PHASECHK.TRANS64 P0, [R9+URZ+0x58], R10 ;  /* 0x0000580a090085a7 */ /* 0x000ee400080010ff */
[----:B---3--:R-:W-:Y:S05]  /*c080*/  @!P0 BRA `(.L_x_203) ;  /* 0xfffffffc00f08947 */ /* 0x008fea000383ffff */
[----:B------:R-:W-:Y:S05]  /*c090*/  BRA `(.L_x_204) ;  /* 0xffffff8c00807947 */ /* 0x000fea000383ffff */
.L_x_83:
[----:B------:R-:W-:Y:S07]  /*c0a0*/  MOV R0, UR21 ;  /* 0x0000001500007c02 */ /* 0x000fee0008000f00 */
.L_x_205:
[----:B--2---:R2:W3:Y:S02]  /*c0b0*/  SYNCS.PHASECHK.TRANS64.TRYWAIT P0, [R0+URZ+0x40], R9 ;  /* 0x00004009000075a7 */ /* 0x0044e400080011ff */
[----:B---3--:R-:W-:Y:S05]  /*c0c0*/  @!P0 NANOSLEEP.SYNCS 0x989680 ;  /* 0x009896800000895d */ /* 0x008fea0003900000 */
[----:B------:R-:W3:Y:S02]  /*c0d0*/  @!P0 SYNCS.PHASECHK.TRANS64 P0, [R0+URZ+0x40], R9 ;  /* 0x00004009000085a7 */ /* 0x000ee400080010ff */
[----:B---3--:R-:W-:Y:S05]  /*c0e0*/  @!P0 BRA `(.L_x_205) ;  /* 0xfffffffc00f08947 */ /* 0x008fea000383ffff */
[----:B------:R-:W-:Y:S05]  /*c0f0*/  BRA `(.L_x_206) ;  /* 0xffffff8c00cc7947 */ /* 0x000fea000383ffff */
.L_x_84:
[----:B------:R-:W-:Y:S07]  /*c100*/  MOV R0, UR21 ;  /* 0x0000001500007c02 */ /* 0x000fee0008000f00 */
.L_x_207:
[----:B--2---:R2:W3:Y:S02]  /*c110*/  SYNCS.PHASECHK.TRANS64.TRYWAIT P0, [R0+URZ+0x48], R9 ;  /* 0x00004809000075a7 */ /* 0x0044e400080011ff */
[----:B---3--:R-:W-:Y:S05]  /*c120*/  @!P0 NANOSLEEP.SYNCS 0x989680 ;  /* 0x009896800000895d */ /* 0x008fea0003900000 */
[----:B------:R-:W3:Y:S02]  /*c130*/  @!P0 SYNCS.PHASECHK.TRANS64 P0, [R0+URZ+0x48], R9 ;  /* 0x00004809000085a7 */ /* 0x000ee400080010ff */
[----:B---3--:R-:W-:Y:S05]  /*c140*/  @!P0 BRA `(.L_x_207) ;  /* 0xfffffffc00f08947 */ /* 0x008fea000383ffff */
[----:B------:R-:W-:Y:S05]  /*c150*/  BRA `(.L_x_208) ;  /* 0xffffff9000147947 */ /* 0x000fea000383ffff */
.L_x_85:
[----:B------:R-:W-:Y:S07]  /*c160*/  MOV R0, UR21 ;  /* 0x0000001500007c02 */ /* 0x000fee0008000f00 */
.L_x_209:
[----:B--2---:R2:W3:Y:S02]  /*c170*/  SYNCS.PHASECHK.TRANS64.TRYWAIT P0, [R0+URZ+0x50], R9 ;  /* 0x00005009000075a7 */ /* 0x0044e400080011ff */
[----:B---3--:R-:W-:Y:S05]  /*c180*/  @!P0 NANOSLEEP.SYNCS 0x989680 ;  /* 0x009896800000895d */ /* 0x008fea0003900000 */
[----:B------:R-:W3:Y:S02]  /*c190*/  @!P0 SYNCS.PHASECHK.TRANS64 P0, [R0+URZ+0x50], R9 ;  /* 0x00005009000085a7 */ /* 0x000ee400080010ff */
[----:B---3--:R-:W-:Y:S05]  /*c1a0*/  @!P0 BRA `(.L_x_209) ;  /* 0xfffffffc00f08947 */ /* 0x008fea000383ffff */
[----:B------:R-:W-:Y:S05]  /*c1b0*/  BRA `(.L_x_210) ;  /* 0xffffff90005c7947 */ /* 0x000fea000383ffff */
.L_x_86:
[----:B------:R-:W-:Y:S07]  /*c1c0*/  MOV R0, UR21 ;  /* 0x0000001500007c02 */ /* 0x000fee0008000f00 */
.L_x_211:
[----:B--2---:R2:W3:Y:S02]  /*c1d0*/  SYNCS.PHASECHK.TRANS64.TRYWAIT P0, [R0+URZ+0x58], R9 ;  /* 0x00005809000075a7 */ /* 0x0044e400080011ff */
[----:B---3--:R-:W-:Y:S05]  /*c1e0*/  @!P0 NANOSLEEP.SYNCS 0x989680 ;  /* 0x009896800000895d */ /* 0x008fea0003900000 */
[----:B------:R-:W3:Y:S02]  /*c1f0*/  @!P0 SYNCS.PHASECHK.TRANS64 P0, [R0+URZ+0x58], R9 ;  /* 0x00005809000085a7 */ /* 0x000ee400080010ff */
[----:B---3--:R-:W-:Y:S05]  /*c200*/  @!P0 BRA `(.L_x_211) ;  /* 0xfffffffc00f08947 */ /* 0x008fea000383ffff */
[----:B------:R-:W-:Y:S05]  /*c210*/  BRA `(.L_x_212) ;  /* 0xffffff9000a07947 */ /* 0x000fea000383ffff */
.L_x_88:
[----:B------:R-:W-:-:S07]  /*c220*/  MOV R3, UR21 ;  /* 0x0000001500037c02 */ /* 0x000fce0008000f00 */
.L_x_213:
[----:B---3--:R3:W4:Y:S02]  /*c230*/  SYNCS.PHASECHK.TRANS64.TRYWAIT P0, [R3+URZ+0x40], R10 ;  /* 0x0000400a030075a7 */ /* 0x00872400080011ff */
[----:B----4-:R-:W-:Y:S05]  /*c240*/  @!P0 NANOSLEEP.SYNCS 0x989680 ;  /* 0x009896800000895d */ /* 0x010fea0003900000 */
[----:B------:R-:W4:Y:S02]  /*c250*/  @!P0 SYNCS.PHASECHK.TRANS64 P0, [R3+URZ+0x40], R10 ;  /* 0x0000400a030085a7 */ /* 0x000f2400080010ff */
[----:B----4-:R-:W-:Y:S05]  /*c260*/  @!P0 BRA `(.L_x_213) ;  /* 0xfffffffc00f08947 */ /* 0x010fea000383ffff */
[----:B------:R-:W-:Y:S05]  /*c270*/  BRA `(.L_x_214) ;  /* 0xffffff9400107947 */ /* 0x000fea000383ffff */
.L_x_89:
[----:B---3--:R-:W-:-:S07]  /*c280*/  MOV R3, UR21 ;  /* 0x0000001500037c02 */ /* 0x008fce0008000f00 */
.L_x_215:
[----:B---3--:R3:W4:Y:S02]  /*c290*/  SYNCS.PHASECHK.TRANS64.TRYWAIT P0, [R3+URZ+0x48], R10 ;  /* 0x0000480a030075a7 */ /* 0x00872400080011ff */
[----:B----4-:R-:W-:Y:S05]  /*c2a0*/  @!P0 NANOSLEEP.SYNCS 0x989680 ;  /* 0x009896800000895d */ /* 0x010fea0003900000 */
[----:B------:R-:W4:Y:S02]  /*c2b0*/  @!P0 SYNCS.PHASECHK.TRANS64 P0, [R3+URZ+0x48], R10 ;  /* 0x0000480a030085a7 */ /* 0x000f2400080010ff */
[----:B----4-:R-:W-:Y:S05]  /*c2c0*/  @!P0 BRA `(.L_x_215) ;  /* 0xfffffffc00f08947 */ /* 0x010fea000383ffff */
[----:B------:R-:W-:Y:S05]  /*c2d0*/  BRA `(.L_x_216) ;  /* 0xffffff9400007947 */ /* 0x000fea000383ffff */
.L_x_90:
[----:B---3--:R-:W-:-:S07]  /*c2e0*/  MOV R3, UR21 ;  /* 0x0000001500037c02 */ /* 0x008fce0008000f00 */
.L_x_217:
[----:B---3--:R3:W4:Y:S02]  /*c2f0*/  SYNCS.PHASECHK.TRANS64.TRYWAIT P0, [R3+URZ+0x50], R10 ;  /* 0x0000500a030075a7 */ /* 0x00872400080011ff */
[----:B----4-:R-:W-:Y:S05]  /*c300*/  @!P0 NANOSLEEP.SYNCS 0x989680 ;  /* 0x009896800000895d */ /* 0x010fea0003900000 */
[----:B------:R-:W4:Y:S02]  /*c310*/  @!P0 SYNCS.PHASECHK.TRANS64 P0, [R3+URZ+0x50], R10 ;  /* 0x0000500a030085a7 */ /* 0x000f2400080010ff */
[----:B----4-:R-:W-:Y:S05]  /*c320*/  @!P0 BRA `(.L_x_217) ;  /* 0xfffffffc00f08947 */ /* 0x010fea000383ffff */
[----:B------:R-:W-:Y:S05]  /*c330*/  BRA `(.L_x_218) ;  /* 0xffffff9000f47947 */ /* 0x000fea000383ffff */
.L_x_92:
[----:B-1----:R1:W2:Y:S02]  /*c340*/  SYNCS.PHASECHK.TRANS64.TRYWAIT P0, [R0+URZ+0x70], R3 ;  /* 0x00007003000075a7 */ /* 0x0022a400080011ff */
[----:B--2---:R-:W-:Y:S05]  /*c350*/  @!P0 NANOSLEEP.SYNCS 0x989680 ;  /* 0x009896800000895d */ /* 0x004fea0003900000 */
[----:B------:R-:W2:Y:S02]  /*c360*/  @!P0 SYNCS.PHASECHK.TRANS64 P0, [R0+URZ+0x70], R3 ;  /* 0x00007003000085a7 */ /* 0x000ea400080010ff */
[----:B--2---:R-:W-:Y:S05]  /*c370*/  @!P0 BRA `(.L_x_92) ;  /* 0xfffffffc00f08947 */ /* 0x004fea000383ffff */
[----:B------:R-:W-:Y:S05]  /*c380*/  BRA `(.L_x_219) ;  /* 0xffffff9400c87947 */ /* 0x000fea000383ffff */
.L_x_103:
[----:B-1----:R-:W-:Y:S04]  /*c390*/  MOV R0, UR43 ;  /* 0x0000002b00007c02 */ /* 0x002fe80008000f00 */
[----:B------:R1:W3:Y:S03]  /*c3a0*/  SYNCS.PHASECHK.TRANS64.TRYWAIT P1, [R0+URZ+0x20], R3 ;  /* 0x00002003000075a7 */ /* 0x0002e600080211ff */
[----:B---3--:R-:W-:Y:S05]  /*c3b0*/  @!P1 NANOSLEEP.SYNCS 0x989680 ;  /* 0x009896800000995d */ /* 0x008fea0003900000 */
[----:B------:R-:W3:Y:S02]  /*c3c0*/  @!P1 SYNCS.PHASECHK.TRANS64 P1, [R0+URZ+0x20], R3 ;  /* 0x00002003000095a7 */ /* 0x000ee400080210ff */
[----:B---3--:R-:W-:Y:S05]  /*c3d0*/  @!P1 BRA `(.L_x_103) ;  /* 0xfffffffc00ec9947 */ /* 0x008fea000383ffff */
[----:B------:R-:W-:Y:S05]  /*c3e0*/  BRA `(.L_x_102) ;  /* 0xffffffa4006c7947 */ /* 0x000fea000383ffff */
.L_x_105:
[----:B-1----:R1:W4:Y:S02]  /*c3f0*/  SYNCS.PHASECHK.TRANS64.TRYWAIT P0, [R77+URZ+0x90], R2 ;  /* 0x000090024d0075a7 */ /* 0x00232400080011ff */
[----:B----4-:R-:W-:Y:S05]  /*c400*/  @!P0 NANOSLEEP.SYNCS 0x989680 ;  /* 0x009896800000895d */ /* 0x010fea0003900000 */
[----:B------:R-:W4:Y:S02]  /*c410*/  @!P0 SYNCS.PHASECHK.TRANS64 P0, [R77+URZ+0x90], R2 ;  /* 0x000090024d0085a7 */ /* 0x000f2400080010ff */
[----:B----4-:R-:W-:Y:S05]  /*c420*/  @!P0 BRA `(.L_x_105) ;  /* 0xfffffffc00f08947 */ /* 0x010fea000383ffff */
[----:B------:R-:W-:Y:S05]  /*c430*/  BRA `(.L_x_104) ;  /* 0xffffffa400987947 */ /* 0x000fea000383ffff */
.L_x_114:
[----:B-1----:R1:W2:Y:S02]  /*c440*/  SYNCS.PHASECHK.TRANS64.TRYWAIT P0, [R3+URZ+0x20], R0 ;  /* 0x00002000030075a7 */ /* 0x0022a400080011ff */
[----:B--2---:R-:W-:Y:S05]  /*c450*/  @!P0 NANOSLEEP.SYNCS 0x989680 ;  /* 0x009896800000895d */ /* 0x004fea0003900000 */
[----:B------:R-:W2:Y:S02]  /*c460*/  @!P0 SYNCS.PHASECHK.TRANS64 P0, [R3+URZ+0x20], R0 ;  /* 0x00002000030085a7 */ /* 0x000ea400080010ff */
[----:B--2---:R-:W-:Y:S05]  /*c470*/  @!P0 BRA `(.L_x_114) ;  /* 0xfffffffc00f08947 */ /* 0x004fea000383ffff */
[----:B------:R-:W-:Y:S05]  /*c480*/  BRA `(.L_x_113) ;  /* 0xffffffac00bc7947 */ /* 0x000fea000383ffff */
.L_x_122:
[----:B-1----:R1:W2:Y:S02]  /*c490*/  SYNCS.PHASECHK.TRANS64.TRYWAIT P0, [R84+URZ+0x20], R5 ;  /* 0x00002005540075a7 */ /* 0x0022a400080011ff */
[----:B--2---:R-:W-:Y:S05]  /*c4a0*/  @!P0 NANOSLEEP.SYNCS 0x989680 ;  /* 0x009896800000895d */ /* 0x004fea0003900000 */
[----:B------:R-:W2:Y:S02]  /*c4b0*/  @!P0 SYNCS.PHASECHK.TRANS64 P0, [R84+URZ+0x20], R5 ;  /* 0x00002005540085a7 */ /* 0x000ea400080010ff */
[----:B--2---:R-:W-:Y:S05]  /*c4c0*/  @!P0 BRA `(.L_x_122) ;  /* 0xfffffffc00f08947 */ /* 0x004fea000383ffff */
[----:B------:R-:W-:Y:S05]  /*c4d0*/  BRA `(.L_x_121) ;  /* 0xffffffb800007947 */ /* 0x000fea000383ffff */
.L_x_130:
[----:B-1----:R1:W2:Y:S02]  /*c4e0*/  SYNCS.PHASECHK.TRANS64.TRYWAIT P0, [R84+URZ+0x20], R5 ;  /* 0x00002005540075a7 */ /* 0x0022a400080011ff */
[----:B--2---:R-:W-:Y:S05]  /*c4f0*/  @!P0 NANOSLEEP.SYNCS 0x989680 ;  /* 0x009896800000895d */ /* 0x004fea0003900000 */
[----:B------:R-:W2:Y:S02]  /*c500*/  @!P0 SYNCS.PHASECHK.TRANS64 P0, [R84+URZ+0x20], R5 ;  /* 0x00002005540085a7 */ /* 0x000ea400080010ff */
[----:B--2---:R-:W-:Y:S05]  /*c510*/  @!P0 BRA `(.L_x_130) ;  /* 0xfffffffc00f08947 */ /* 0x004fea000383ffff */
[----:B------:R-:W-:Y:S05]  /*c520*/  BRA `(.L_x_129) ;  /* 0xffffffc000487947 */ /* 0x000fea000383ffff */
.L_x_138:
[----:B-1----:R1:W2:Y:S02]  /*c530*/  SYNCS.PHASECHK.TRANS64.TRYWAIT P0, [R85+URZ+0x20], R4 ;  /* 0x00002004550075a7 */ /* 0x0022a400080011ff */
[----:B--2---:R-:W-:Y:S05]  /*c540*/  @!P0 NANOSLEEP.SYNCS 0x989680 ;  /* 0x009896800000895d */ /* 0x004fea0003900000 */
[----:B------:R-:W2:Y:S02]  /*c550*/  @!P0 SYNCS.PHASECHK.TRANS64 P0, [R85+URZ+0x20], R4 ;  /* 0x00002004550085a7 */ /* 0x000ea400080010ff */
[----:B--2---:R-:W-:Y:S05]  /*c560*/  @!P0 BRA `(.L_x_138) ;  /* 0xfffffffc00f08947 */ /* 0x004fea000383ffff */
[----:B------:R-:W-:Y:S05]  /*c570*/  BRA `(.L_x_137) ;  /* 0xffffffc8009c7947 */ /* 0x000fea000383ffff */
.L_x_146:
[----:B-1----:R1:W2:Y:S02]  /*c580*/  SYNCS.PHASECHK.TRANS64.TRYWAIT P0, [R85+URZ+0x20], R4 ;  /* 0x00002004550075a7 */ /* 0x0022a400080011ff */
[----:B--2---:R-:W-:Y:S05]  /*c590*/  @!P0 NANOSLEEP.SYNCS 0x989680 ;  /* 0x009896800000895d */ /* 0x004fea0003900000 */
[----:B------:R-:W2:Y:S02]  /*c5a0*/  @!P0 SYNCS.PHASECHK.TRANS64 P0, [R85+URZ+0x20], R4 ;  /* 0x00002004550085a7 */ /* 0x000ea400080010ff */
[----:B--2---:R-:W-:Y:S05]  /*c5b0*/  @!P0 BRA `(.L_x_146) ;  /* 0xfffffffc00f08947 */ /* 0x004fea000383ffff */
[----:B------:R-:W-:Y:S05]  /*c5c0*/  BRA `(.L_x_145) ;  /* 0xffffffd400007947 */ /* 0x000fea000383ffff */
.L_x_154:
[----:B-1----:R1:W2:Y:S02]  /*c5d0*/  SYNCS.PHASECHK.TRANS64.TRYWAIT P0, [R85+URZ+0x20], R4 ;  /* 0x00002004550075a7 */ /* 0x0022a400080011ff */
[----:B--2---:R-:W-:Y:S05]  /*c5e0*/  @!P0 NANOSLEEP.SYNCS 0x989680 ;  /* 0x009896800000895d */ /* 0x004fea0003900000 */
[----:B------:R-:W2:Y:S02]  /*c5f0*/  @!P0 SYNCS.PHASECHK.TRANS64 P0, [R85+URZ+0x20], R4 ;  /* 0x00002004550085a7 */ /* 0x000ea400080010ff */
[----:B--2---:R-:W-:Y:S05]  /*c600*/  @!P0 BRA `(.L_x_154) ;  /* 0xfffffffc00f08947 */ /* 0x004fea000383ffff */
[----:B------:R-:W-:Y:S05]  /*c610*/  BRA `(.L_x_153) ;  /* 0xffffffdc00587947 */ /* 0x000fea000383ffff */
.L_x_162:
[----:B--2---:R2:W3:Y:S02]  /*c620*/  SYNCS.PHASECHK.TRANS64.TRYWAIT P0, [R85+URZ+0x20], R2 ;  /* 0x00002002550075a7 */ /* 0x0044e400080011ff */
[----:B---3--:R-:W-:Y:S05]  /*c630*/  @!P0 NANOSLEEP.SYNCS 0x989680 ;  /* 0x009896800000895d */ /* 0x008fea0003900000 */
[----:B------:R-:W3:Y:S02]  /*c640*/  @!P0 SYNCS.PHASECHK.TRANS64 P0, [R85+URZ+0x20], R2 ;  /* 0x00002002550085a7 */ /* 0x000ee400080010ff */
[----:B---3--:R-:W-:Y:S05]  /*c650*/  @!P0 BRA `(.L_x_162) ;  /* 0xfffffffc00f08947 */ /* 0x008fea000383ffff */
[----:B------:R-:W-:Y:S05]  /*c660*/  BRA `(.L_x_161) ;  /* 0xffffffe400b07947 */ /* 0x000fea000383ffff */
        .weak           $__internal_0_$__cuda_sm10x_tcgen05_guardrail_trap_col_being_dealloced_not_returned_by_alloc
        .type           $__internal_0_$__cuda_sm10x_tcgen05_guardrail_trap_col_being_dealloced_not_returned_by_alloc,@function
        .size           $__internal_0_$__cuda_sm10x_tcgen05_guardrail_trap_col_being_dealloced_not_returned_by_alloc,($__internal_1_$__cuda_sm10x_tcgen05_guardrail_trap_phase_invalid_during_alloc - $__internal_0_$__cuda_sm10x_tcgen05_guardrail_trap_col_being_dealloced_not_returned_by_alloc)
$__internal_0_$__cuda_sm10x_tcgen05_guardrail_trap_col_being_dealloced_not_returned_by_alloc:
[----:B------:R-:W-:Y:S05]  /*c670*/  BPT.TRAP 0x1 ;  /* 0x000000040000795c */ /* 0x000fea0000300000 */
[----:B------:R-:W-:-:S04]  /*c680*/  HFMA2 R3, -RZ, RZ, 0, 0 ;  /* 0x00000000ff037431 */ /* 0x000fc800000001ff */
[----:B------:R-:W-:Y:S05]  /*c690*/  RET.REL.NODEC R2 `(_ZN7cutlass13device_kernelINS_4gemm6kernel13GemmUniversalIN4cute5tupleIJiiiiEEENS1_10collective13CollectiveMmaINS1_35MainloopSm100TmaUmmaWarpSpecializedILi2ELi2ELi4ENS5_IJNS4_1CILi1EEENSA_ILi2EEESB_EEEEENS5_IJNSA_ILi64EEENSA_ILi256EEESF_EEENS_10tfloat32_tENS5_IJlSB_lEEESI_SJ_NS4_8TiledMMAINS4_8MMA_AtomIJNS4_17SM100_MMA_TF32_SSISI_SI_fLi64ELi256ELNS4_4UMMA5MajorE0ELSO_0ELNSN_7ScaleInE0ELSP_0EEEEEENS4_6LayoutINS5_IJSB_SB_SB_EEENS5_IJNSA_ILi0EEESU_SU_EEEEENS5_IJNS4_10UnderscoreESX_SX_EEEEENS4_23SM90_TMA_LOAD_MULTICASTENS4_14ComposedLayoutINS4_7SwizzleILi3ELi4ELi3EEENS4_18smem_ptr_flag_bitsILi32EEENSS_INS5_IJNSA_ILi8EEENSA_ILi32EEEEEENS5_IJS17_SB_EEEEEEEvNS4_8identityENS4_13SM90_TMA_LOADES1B_vS1C_EENS_8epilogue10collective18CollectiveEpilogueINS1F_23Sm100TmaWarpSpecializedILi4ELi2ELi16ELb1ELb0EEEJSH_NS5_IJNSS_ISF_SB_EENSS_IS17_SB_EEEEESI_SJ_SI_SJ_NS1F_6fusion15FusionCallbacksIS1J_NS1N_17LinearCombinationISI_fSI_fLNS_15FloatRoundStyleE2EEESH_S1M_JEEENS4_5SM1004TMEM4LOAD26SM100_TMEM_LOAD_16dp128b8xES1D_S1B_NS4_17SM75_U32x4_LDSM_NENS4_14SM90_TMA_STOREES1B_NS4_17SM90_U32x4_STSM_NENS4_39AutoVectorizingCopyWithAssumedAlignmentILi128EEEEEEvvEEEEvNT_6ParamsE) ;  /* 0xffffff3802587950 */ /* 0x000fea0003c3ffff */
        .weak           $__internal_1_$__cuda_sm10x_tcgen05_guardrail_trap_phase_invalid_during_alloc
        .type           $__internal_1_$__cuda_sm10x_tcgen05_guardrail_trap_phase_invalid_during_alloc,@function
        .size           $__internal_1_$__cuda_sm10x_tcgen05_guardrail_trap_phase_invalid_during_alloc,($__internal_2_$__cuda_sm10x_tcgen05_guardrail_trap_unallocated_columns_being_dealloced - $__internal_1_$__cuda_sm10x_tcgen05_guardrail_trap_phase_invalid_during_alloc)
$__internal_1_$__cuda_sm10x_tcgen05_guardrail_trap_phase_invalid_during_alloc:
[----:B------:R-:W-:Y:S05]  /*c6a0*/  BPT.TRAP 0x1 ;  /* 0x000000040000795c */ /* 0x000fea0000300000 */
[----:B------:R-:W-:-:S04]  /*c6b0*/  MOV R5, 0x0 ;  /* 0x0000000000057802 */ /* 0x000fc80000000f00 */
[----:B------:R-:W-:Y:S05]  /*c6c0*/  RET.REL.NODEC R4 `(_ZN7cutlass13device_kernelINS_4gemm6kernel13GemmUniversalIN4cute5tupleIJiiiiEEENS1_10collective13CollectiveMmaINS1_35MainloopSm100TmaUmmaWarpSpecializedILi2ELi2ELi4ENS5_IJNS4_1CILi1EEENSA_ILi2EEESB_EEEEENS5_IJNSA_ILi64EEENSA_ILi256EEESF_EEENS_10tfloat32_tENS5_IJlSB_lEEESI_SJ_NS4_8TiledMMAINS4_8MMA_AtomIJNS4_17SM100_MMA_TF32_SSISI_SI_fLi64ELi256ELNS4_4UMMA5MajorE0ELSO_0ELNSN_7ScaleInE0ELSP_0EEEEEENS4_6LayoutINS5_IJSB_SB_SB_EEENS5_IJNSA_ILi0EEESU_SU_EEEEENS5_IJNS4_10UnderscoreESX_SX_EEEEENS4_23SM90_TMA_LOAD_MULTICASTENS4_14ComposedLayoutINS4_7SwizzleILi3ELi4ELi3EEENS4_18smem_ptr_flag_bitsILi32EEENSS_INS5_IJNSA_ILi8EEENSA_ILi32EEEEEENS5_IJS17_SB_EEEEEEEvNS4_8identityENS4_13SM90_TMA_LOADES1B_vS1C_EENS_8epilogue10collective18CollectiveEpilogueINS1F_23Sm100TmaWarpSpecializedILi4ELi2ELi16ELb1ELb0EEEJSH_NS5_IJNSS_ISF_SB_EENSS_IS17_SB_EEEEESI_SJ_SI_SJ_NS1F_6fusion15FusionCallbacksIS1J_NS1N_17LinearCombinationISI_fSI_fLNS_15FloatRoundStyleE2EEESH_S1M_JEEENS4_5SM1004TMEM4LOAD26SM100_TMEM_LOAD_16dp128b8xES1D_S1B_NS4_17SM75_U32x4_LDSM_NENS4_14SM90_TMA_STOREES1B_NS4_17SM90_U32x4_STSM_NENS4_39AutoVectorizingCopyWithAssumedAlignmentILi128EEEEEEvvEEEEvNT_6ParamsE) ;  /* 0xffffff38044c7950 */ /* 0x000fea0003c3ffff */
        .weak           $__internal_2_$__cuda_sm10x_tcgen05_guardrail_trap_unallocated_columns_being_dealloced
        .type           $__internal_2_$__cuda_sm10x_tcgen05_guardrail_trap_unallocated_columns_being_dealloced,@function
        .size           $__internal_2_$__cuda_sm10x_tcgen05_guardrail_trap_unallocated_columns_being_dealloced,(.L_x_221 - $__internal_2_$__cuda_sm10x_tcgen05_guardrail_trap_unallocated_columns_being_dealloced)
$__internal_2_$__cuda_sm10x_tcgen05_guardrail_trap_unallocated_columns_being_dealloced:
[----:B------:R-:W-:Y:S05]  /*c6d0*/  BPT.TRAP 0x1 ;  /* 0x000000040000795c */ /* 0x000fea0000300000 */
[----:B------:R-:W-:-:S04]  /*c6e0*/  HFMA2 R3, -RZ, RZ, 0, 0 ;  /* 0x00000000ff037431 */ /* 0x000fc800000001ff */
[----:B------:R-:W-:Y:S05]  /*c6f0*/  RET.REL.NODEC R2 `(_ZN7cutlass13device_kernelINS_4gemm6kernel13GemmUniversalIN4cute5tupleIJiiiiEEENS1_10collective13CollectiveMmaINS1_35MainloopSm100TmaUmmaWarpSpecializedILi2ELi2ELi4ENS5_IJNS4_1CILi1EEENSA_ILi2EEESB_EEEEENS5_IJNSA_ILi64EEENSA_ILi256EEESF_EEENS_10tfloat32_tENS5_IJlSB_lEEESI_SJ_NS4_8TiledMMAINS4_8MMA_AtomIJNS4_17SM100_MMA_TF32_SSISI_SI_fLi64ELi256ELNS4_4UMMA5MajorE0ELSO_0ELNSN_7ScaleInE0ELSP_0EEEEEENS4_6LayoutINS5_IJSB_SB_SB_EEENS5_IJNSA_ILi0EEESU_SU_EEEEENS5_IJNS4_10UnderscoreESX_SX_EEEEENS4_23SM90_TMA_LOAD_MULTICASTENS4_14ComposedLayoutINS4_7SwizzleILi3ELi4ELi3EEENS4_18smem_ptr_flag_bitsILi32EEENSS_INS5_IJNSA_ILi8EEENSA_ILi32EEEEEENS5_IJS17_SB_EEEEEEEvNS4_8identityENS4_13SM90_TMA_LOADES1B_vS1C_EENS_8epilogue10collective18CollectiveEpilogueINS1F_23Sm100TmaWarpSpecializedILi4ELi2ELi16ELb1ELb0EEEJSH_NS5_IJNSS_ISF_SB_EENSS_IS17_SB_EEEEESI_SJ_SI_SJ_NS1F_6fusion15FusionCallbacksIS1J_NS1N_17LinearCombinationISI_fSI_fLNS_15FloatRoundStyleE2EEESH_S1M_JEEENS4_5SM1004TMEM4LOAD26SM100_TMEM_LOAD_16dp128b8xES1D_S1B_NS4_17SM75_U32x4_LDSM_NENS4_14SM90_TMA_STOREES1B_NS4_17SM90_U32x4_STSM_NENS4_39AutoVectorizingCopyWithAssumedAlignmentILi128EEEEEEvvEEEEvNT_6ParamsE) ;  /* 0xffffff3802407950 */ /* 0x000fea0003c3ffff */
.L_x_220:
[----:B------:R-:W-:-:S00]  /*c700*/  BRA `(.L_x_220) ;  /* 0xfffffffc00fc7947 */ /* 0x000fc0000383ffff */
[----:B------:R-:W-:-:S00]  /*c710*/  NOP ;  /* 0x0000000000007918 */ /* 0x000fc00000000000 */
        /* <DEDUP_REMOVED lines=14> */
.L_x_221:


//--------------------- .nv.global.init           --------------------------
	.section	.nv.global.init,"aw",@progbits
.nv.global.init:
	.type		$str$27,@object
	.size		$str$27,($str$28 - $str$27)
$str$27:
        /*0000*/ 	.byte	0x28, 0x61, 0x64, 0x64, 0x72, 0x65, 0x73, 0x73, 0x20, 0x26, 0x20, 0x6d, 0x61, 0x73, 0x6b, 0x29
        /*0010*/ 	.byte	0x20, 0x3d, 0x3d, 0x20, 0x30, 0x00
	.type		$str$28,@object
	.size		$str$28,($str$26 - $str$28)
$str$28:
        /*0016*/ 	.byte	0x2f, 0x74, 0x6d, 0x70, 0x2f, 0x63, 0x75, 0x74, 0x6c, 0x61, 0x73, 0x73, 0x5f, 0x73, 0x77, 0x65
        /*0026*/ 	.byte	0x65, 0x70, 0x5f, 0x73, 0x72, 0x63, 0x2f, 0x69, 0x6e, 0x63, 0x6c, 0x75, 0x64, 0x65, 0x2f, 0x63
        /*0036*/ 	.byte	0x75, 0x74, 0x65, 0x2f, 0x70, 0x6f, 0x69, 0x6e, 0x74, 0x65, 0x72, 0x5f, 0x66, 0x6c, 0x61, 0x67
        /*0046*/ 	.byte	0x67, 0x65, 0x64, 0x2e, 0x68, 0x70, 0x70, 0x00
	.type		$str$26,@object
	.size		$str$26,($str$25 - $str$26)
$str$26:
        /*004e*/ 	.byte	0x2f, 0x74, 0x6d, 0x70, 0x2f, 0x63, 0x75, 0x74, 0x6c, 0x61, 0x73, 0x73, 0x5f, 0x73, 0x77, 0x65
        /*005e*/ 	.byte	0x65, 0x70, 0x5f, 0x73, 0x72, 0x63, 0x2f, 0x69, 0x6e, 0x63, 0x6c, 0x75, 0x64, 0x65, 0x2f, 0x63
        /*006e*/ 	.byte	0x75, 0x74, 0x65, 0x2f, 0x61, 0x74, 0x6f, 0x6d, 0x2f, 0x63, 0x6f, 0x70, 0x79, 0x5f, 0x74, 0x72
        /*007e*/ 	.byte	0x61, 0x69, 0x74, 0x73, 0x5f, 0x73, 0x6d, 0x31, 0x30, 0x30, 0x2e, 0x68, 0x70, 0x70, 0x00
	.type		$str$25,@object
	.size		$str$25,(__unnamed_1 - $str$25)
$str$25:
        /*008d*/ 	.byte	0x28, 0x28, 0x75, 0x69, 0x6e, 0x74, 0x33, 0x32, 0x5f, 0x74, 0x28, 0x74, 0x68, 0x72, 0x65, 0x61
        /*009d*/ 	.byte	0x64, 0x49, 0x64, 0x78, 0x2e, 0x78, 0x29, 0x20, 0x2f, 0x20, 0x33, 0x32, 0x29, 0x20, 0x25, 0x20
        /*00ad*/ 	.byte	0x34, 0x29, 0x20, 0x3d, 0x3d, 0x20, 0x28, 0x28, 0x28, 0x74, 0x6d, 0x65, 0x6d, 0x5f, 0x61, 0x64
        /*00bd*/ 	.byte	0x64, 0x72, 0x20, 0x3e, 0x3e, 0x20, 0x31, 0x36, 0x29, 0x20, 0x2f, 0x20, 0x33, 0x32, 0x29, 0x20
        /*00cd*/ 	.byte	0x25, 0x20, 0x34, 0x29, 0x00
	.type		__unnamed_1,@object
	.size		__unnamed_1,(__unnamed_2 - __unnamed_1)
__unnamed_1:
        /*00d2*/ 	.byte	0x61, 0x75, 0x74, 0x6f, 0x20, 0x63, 0x75, 0x74, 0x65, 0x3a, 0x3a, 0x61, 0x73, 0x5f, 0x70, 0x6f
        /* <DEDUP_REMOVED lines=24> */
        /*0262*/ 	.byte	0x30, 0x34, 0x38, 0x3e, 0x3e, 0x3e, 0x3e, 0x5d, 0x00
	.type		__unnamed_2,@object
	.size		__unnamed_2,(.L_2 - __unnamed_2)
__unnamed_2:
        /* <DEDUP_REMOVED lines=45> */
        /*053b*/ 	.byte	0x3e, 0x3e, 0x3e, 0x5d, 0x00
.L_2:


//--------------------- .nv.shared._ZN7cutlass13device_kernelINS_4gemm6kernel13GemmUniversalIN4cute5tupleIJiiiiEEENS1_10collective13CollectiveMmaINS1_35MainloopSm100TmaUmmaWarpSpecializedILi2ELi2ELi4ENS5_IJNS4_1CILi1EEENSA_ILi2EEESB_EEEEENS5_IJNSA_ILi64EEENSA_ILi256EEESF_EEENS_10tfloat32_tENS5_IJlSB_lEEESI_SJ_NS4_8TiledMMAINS4_8MMA_AtomIJNS4_17SM100_MMA_TF32_SSISI_SI_fLi64ELi256ELNS4_4UMMA5MajorE0ELSO_0ELNSN_7ScaleInE0ELSP_0EEEEEENS4_6LayoutINS5_IJSB_SB_SB_EEENS5_IJNSA_ILi0EEESU_SU_EEEEENS5_IJNS4_10UnderscoreESX_SX_EEEEENS4_23SM90_TMA_LOAD_MULTICASTENS4_14ComposedLayoutINS4_7SwizzleILi3ELi4ELi3EEENS4_18smem_ptr_flag_bitsILi32EEENSS_INS5_IJNSA_ILi8EEENSA_ILi32EEEEEENS5_IJS17_SB_EEEEEEEvNS4_8identityENS4_13SM90_TMA_LOADES1B_vS1C_EENS_8epilogue10collective18CollectiveEpilogueINS1F_23Sm100TmaWarpSpecializedILi4ELi2ELi16ELb1ELb0EEEJSH_NS5_IJNSS_ISF_SB_EENSS_IS17_SB_EEEEESI_SJ_SI_SJ_NS1F_6fusion15FusionCallbacksIS1J_NS1N_17LinearCombinationISI_fSI_fLNS_15FloatRoundStyleE2EEESH_S1M_JEEENS4_5SM1004TMEM4LOAD26SM100_TMEM_LOAD_16dp128b8xES1D_S1B_NS4_17SM75_U32x4_LDSM_NENS4_14SM90_TMA_STOREES1B_NS4_17SM90_U32x4_STSM_NENS4_39AutoVectorizingCopyWithAssumedAlignmentILi128EEEEEEvvEEEEvNT_6ParamsE --------------------------
	.section	.nv.shared._ZN7cutlass13device_kernelINS_4gemm6kernel13GemmUniversalIN4cute5tupleIJiiiiEEENS1_10collective13CollectiveMmaINS1_35MainloopSm100TmaUmmaWarpSpecializedILi2ELi2ELi4ENS5_IJNS4_1CILi1EEENSA_ILi2EEESB_EEEEENS5_IJNSA_ILi64EEENSA_ILi256EEESF_EEENS_10tfloat32_tENS5_IJlSB_lEEESI_SJ_NS4_8TiledMMAINS4_8MMA_AtomIJNS4_17SM100_MMA_TF32_SSISI_SI_fLi64ELi256ELNS4_4UMMA5MajorE0ELSO_0ELNSN_7ScaleInE0ELSP_0EEEEEENS4_6LayoutINS5_IJSB_SB_SB_EEENS5_IJNSA_ILi0EEESU_SU_EEEEENS5_IJNS4_10UnderscoreESX_SX_EEEEENS4_23SM90_TMA_LOAD_MULTICASTENS4_14ComposedLayoutINS4_7SwizzleILi3ELi4ELi3EEENS4_18smem_ptr_flag_bitsILi32EEENSS_INS5_IJNSA_ILi8EEENSA_ILi32EEEEEENS5_IJS17_SB_EEEEEEEvNS4_8identityENS4_13SM90_TMA_LOADES1B_vS1C_EENS_8epilogue10collective18CollectiveEpilogueINS1F_23Sm100TmaWarpSpecializedILi4ELi2ELi16ELb1ELb0EEEJSH_NS5_IJNSS_ISF_SB_EENSS_IS17_SB_EEEEESI_SJ_SI_SJ_NS1F_6fusion15FusionCallbacksIS1J_NS1N_17LinearCombinationISI_fSI_fLNS_15FloatRoundStyleE2EEESH_S1M_JEEENS4_5SM1004TMEM4LOAD26SM100_TMEM_LOAD_16dp128b8xES1D_S1B_NS4_17SM75_U32x4_LDSM_NENS4_14SM90_TMA_STOREES1B_NS4_17SM90_U32x4_STSM_NENS4_39AutoVectorizingCopyWithAssumedAlignmentILi128EEEEEEvvEEEEvNT_6ParamsE,"aw",@nobits
	.sectionflags	@""
	.align	16
	.zero		1024


//--------------------- .nv.shared.reserved.0     --------------------------
	.section	.nv.shared.reserved.0,"aw",@nobits
	.weak		__nv_reservedSMEM_offset_0_alias
	.size		__nv_reservedSMEM_offset_0_alias, 0, 64
	.other		__nv_reservedSMEM_offset_0_alias,@"STO_CUDA_RESERVED_SHARED STV_DEFAULT"
__nv_reservedSMEM_offset_0_alias:
	.zero		0
.nv.shared.reserved.0:
	.zero		64
	.weak		__nv_reservedSMEM_tcgen05_partition
	.type		__nv_reservedSMEM_tcgen05_partition,@object
	.size		__nv_reservedSMEM_tcgen05_partition,(.L_0 - __nv_reservedSMEM_tcgen05_partition)
__nv_reservedSMEM_tcgen05_partition:
	.zero		32
.L_0:


//--------------------- .nv.global                --------------------------
	.section	.nv.global,"aw",@nobits
.nv.global:
	.type		_ZN39_INTERNAL_d3e3cfc0_4_k_cu_d97184b5_92134cute1_E,@object
	.size		_ZN39_INTERNAL_d3e3cfc0_4_k_cu_d97184b5_92134cute1_E,(_ZN39_INTERNAL_d3e3cfc0_4_k_cu_d97184b5_92134cuda3std3__45__cpo6cbeginE - _ZN39_INTERNAL_d3e3cfc0_4_k_cu_d97184b5_92134cute1_E)
_ZN39_INTERNAL_d3e3cfc0_4_k_cu_d97184b5_92134cute1_E:
	.zero		1
	.type		_ZN39_INTERNAL_d3e3cfc0_4_k_cu_d97184b5_92134cuda3std3__45__cpo6cbeginE,@object
	.size		_ZN39_INTERNAL_d3e3cfc0_4_k_cu_d97184b5_92134cuda3std3__45__cpo6cbeginE,(_ZN39_INTERNAL_d3e3cfc0_4_k_cu_d97184b5_92134cuda3std3__48in_placeE - _ZN39_INTERNAL_d3e3cfc0_4_k_cu_d97184b5_92134cuda3std3__45__cpo6cbeginE)
_ZN39_INTERNAL_d3e3cfc0_4_k_cu_d97184b5_92134cuda3std3__45__cpo6cbeginE:
	.zero		1
	.type		_ZN39_INTERNAL_d3e3cfc0_4_k_cu_d97184b5_92134cuda3std3__48in_placeE,@object
	.size		_ZN39_INTERNAL_d3e3cfc0_4_k_cu_d97184b5_92134cuda3std3__48in_placeE,(_ZN39_INTERNAL_d3e3cfc0_4_k_cu_d97184b5_92134cuda3std6ranges3__45__cpo9iter_moveE - _ZN39_INTERNAL_d3e3cfc0_4_k_cu_d97184b5_92134cuda3std3__48in_placeE)
_ZN39_INTERNAL_d3e3cfc0_4_k_cu_d97184b5_92134cuda3std3__48in_placeE:
	.zero		1
	.type		_ZN39_INTERNAL_d3e3cfc0_4_k_cu_d97184b5_92134cuda3std6ranges3__45__cpo9iter_moveE,@object
	.size		_ZN39_INTERNAL_d3e3cfc0_4_k_cu_d97184b5_92134cuda3std6ranges3__45__cpo9iter_moveE,(_ZN39_INTERNAL_d3e3cfc0_4_k_cu_d97184b5_92134cuda3std3__45__cpo5beginE - _ZN39_INTERNAL_d3e3cfc0_4_k_cu_d97184b5_92134cuda3std6ranges3__45__cpo9iter_moveE)
_ZN39_INTERNAL_d3e3cfc0_4_k_cu_d97184b5_92134cuda3std6ranges3__45__cpo9iter_moveE:
	.zero		1
	.type		_ZN39_INTERNAL_d3e3cfc0_4_k_cu_d97184b5_92134cuda3std3__45__cpo5beginE,@object
	.size		_ZN39_INTERNAL_d3e3cfc0_4_k_cu_d97184b5_92134cuda3std3__45__cpo5beginE,(_ZN39_INTERNAL_d3e3cfc0_4_k_cu_d97184b5_92134cuda3std3__441_GLOBAL__N__d3e3cfc0_4_k_cu_d97184b5_92136ignoreE - _ZN39_INTERNAL_d3e3cfc0_4_k_cu_d97184b5_92134cuda3std3__45__cpo5beginE)
_ZN39_INTERNAL_d3e3cfc0_4_k_cu_d97184b5_92134cuda3std3__45__cpo5beginE:
	.zero		1
	.type		_ZN39_INTERNAL_d3e3cfc0_4_k_cu_d97184b5_92134cuda3std3__441_GLOBAL__N__d3e3cfc0_4_k_cu_d97184b5_92136ignoreE,@object
	.size		_ZN39_INTERNAL_d3e3cfc0_4_k_cu_d97184b5_92134cuda3std3__441_GLOBAL__N__d3e3cfc0_4_k_cu_d97184b5_92136ignoreE,(_ZN39_INTERNAL_d3e3cfc0_4_k_cu_d97184b5_92134cute7productE - _ZN39_INTERNAL_d3e3cfc0_4_k_cu_d97184b5_92134cuda3std3__441_GLOBAL__N__d3e3cfc0_4_k_cu_d97184b5_92136ignoreE)
_ZN39_INTERNAL_d3e3cfc0_4_k_cu_d97184b5_92134cuda3std3__441_GLOBAL__N__d3e3cfc0_4_k_cu_d97184b5_92136ignoreE:
	.zero		1
	.type		_ZN39_INTERNAL_d3e3cfc0_4_k_cu_d97184b5_92134cute7productE,@object
	.size		_ZN39_INTERNAL_d3e3cfc0_4_k_cu_d97184b5_92134cute7productE,(_ZN39_INTERNAL_d3e3cfc0_4_k_cu_d97184b5_92134cuda3std3__45__cpo3endE - _ZN39_INTERNAL_d3e3cfc0_4_k_cu_d97184b5_92134cute7productE)
_ZN39_INTERNAL_d3e3cfc0_4_k_cu_d97184b5_92134cute7productE:
	.zero		1
	.type		_ZN39_INTERNAL_d3e3cfc0_4_k_cu_d97184b5_92134cuda3std3__45__cpo3endE,@object
	.size		_ZN39_INTERNAL_d3e3cfc0_4_k_cu_d97184b5_92134cuda3std3__45__cpo3endE,(_ZN39_INTERNAL_d3e3cfc0_4_k_cu_d97184b5_92134cuda3std3__419piecewise_constructE - _ZN39_INTERNAL_d3e3cfc0_4_k_cu_d97184b5_92134cuda3std3__45__cpo3endE)
_ZN39_INTERNAL_d3e3cfc0_4_k_cu_d97184b5_92134cuda3std3__45__cpo3endE:
	.zero		1
	.type		_ZN39_INTERNAL_d3e3cfc0_4_k_cu_d97184b5_92134cuda3std3__419piecewise_constructE,@object
	.size		_ZN39_INTERNAL_d3e3cfc0_4_k_cu_d97184b5_92134cuda3std3__419piecewise_constructE,(_ZN39_INTERNAL_d3e3cfc0_4_k_cu_d97184b5_92134cuda3std3__45__cpo4cendE - _ZN39_INTERNAL_d3e3cfc0_4_k_cu_d97184b5_92134cuda3std3__419piecewise_constructE)
_ZN39_INTERNAL_d3e3cfc0_4_k_cu_d97184b5_92134cuda3std3__419piecewise_constructE:
	.zero		1
	.type		_ZN39_INTERNAL_d3e3cfc0_4_k_cu_d97184b5_92134cuda3std3__45__cpo4cendE,@object
	.size		_ZN39_INTERNAL_d3e3cfc0_4_k_cu_d97184b5_92134cuda3std3__45__cpo4cendE,(_ZN39_INTERNAL_d3e3cfc0_4_k_cu_d97184b5_92134cuda3std6ranges3__45__cpo4swapE - _ZN39_INTERNAL_d3e3cfc0_4_k_cu_d97184b5_92134cuda3std3__45__cpo4cendE)
_ZN39_INTERNAL_d3e3cfc0_4_k_cu_d97184b5_92134cuda3std3__45__cpo4cendE:
	.zero		1
	.type		_ZN39_INTERNAL_d3e3cfc0_4_k_cu_d97184b5_92134cuda3std6ranges3__45__cpo4swapE,@object
	.size		_ZN39_INTERNAL_d3e3cfc0_4_k_cu_d97184b5_92134cuda3std6ranges3__45__cpo4swapE,(.L_10 - _ZN39_INTERNAL_d3e3cfc0_4_k_cu_d97184b5_92134cuda3std6ranges3__45__cpo4swapE)
_ZN39_INTERNAL_d3e3cfc0_4_k_cu_d97184b5_92134cuda3std6ranges3__45__cpo4swapE:
	.zero		1
.L_10:


//--------------------- .nv.constant0._ZN7cutlass13device_kernelINS_4gemm6kernel13GemmUniversalIN4cute5tupleIJiiiiEEENS1_10collective13CollectiveMmaINS1_35MainloopSm100TmaUmmaWarpSpecializedILi2ELi2ELi4ENS5_IJNS4_1CILi1EEENSA_ILi2EEESB_EEEEENS5_IJNSA_ILi64EEENSA_ILi256EEESF_EEENS_10tfloat32_tENS5_IJlSB_lEEESI_SJ_NS4_8TiledMMAINS4_8MMA_AtomIJNS4_17SM100_MMA_TF32_SSISI_SI_fLi64ELi256ELNS4_4UMMA5MajorE0ELSO_0ELNSN_7ScaleInE0ELSP_0EEEEEENS4_6LayoutINS5_IJSB_SB_SB_EEENS5_IJNSA_ILi0EEESU_SU_EEEEENS5_IJNS4_10UnderscoreESX_SX_EEEEENS4_23SM90_TMA_LOAD_MULTICASTENS4_14ComposedLayoutINS4_7SwizzleILi3ELi4ELi3EEENS4_18smem_ptr_flag_bitsILi32EEENSS_INS5_IJNSA_ILi8EEENSA_ILi32EEEEEENS5_IJS17_SB_EEEEEEEvNS4_8identityENS4_13SM90_TMA_LOADES1B_vS1C_EENS_8epilogue10collective18CollectiveEpilogueINS1F_23Sm100TmaWarpSpecializedILi4ELi2ELi16ELb1ELb0EEEJSH_NS5_IJNSS_ISF_SB_EENSS_IS17_SB_EEEEESI_SJ_SI_SJ_NS1F_6fusion15FusionCallbacksIS1J_NS1N_17LinearCombinationISI_fSI_fLNS_15FloatRoundStyleE2EEESH_S1M_JEEENS4_5SM1004TMEM4LOAD26SM100_TMEM_LOAD_16dp128b8xES1D_S1B_NS4_17SM75_U32x4_LDSM_NENS4_14SM90_TMA_STOREES1B_NS4_17SM90_U32x4_STSM_NENS4_39AutoVectorizingCopyWithAssumedAlignmentILi128EEEEEEvvEEEEvNT_6ParamsE --------------------------
	.section	.nv.constant0._ZN7cutlass13device_kernelINS_4gemm6kernel13GemmUniversalIN4cute5tupleIJiiiiEEENS1_10collective13CollectiveMmaINS1_35MainloopSm100TmaUmmaWarpSpecializedILi2ELi2ELi4ENS5_IJNS4_1CILi1EEENSA_ILi2EEESB_EEEEENS5_IJNSA_ILi64EEENSA_ILi256EEESF_EEENS_10tfloat32_tENS5_IJlSB_lEEESI_SJ_NS4_8TiledMMAINS4_8MMA_AtomIJNS4_17SM100_MMA_TF32_SSISI_SI_fLi64ELi256ELNS4_4UMMA5MajorE0ELSO_0ELNSN_7ScaleInE0ELSP_0EEEEEENS4_6LayoutINS5_IJSB_SB_SB_EEENS5_IJNSA_ILi0EEESU_SU_EEEEENS5_IJNS4_10UnderscoreESX_SX_EEEEENS4_23SM90_TMA_LOAD_MULTICASTENS4_14ComposedLayoutINS4_7SwizzleILi3ELi4ELi3EEENS4_18smem_ptr_flag_bitsILi32EEENSS_INS5_IJNSA_ILi8EEENSA_ILi32EEEEEENS5_IJS17_SB_EEEEEEEvNS4_8identityENS4_13SM90_TMA_LOADES1B_vS1C_EENS_8epilogue10collective18CollectiveEpilogueINS1F_23Sm100TmaWarpSpecializedILi4ELi2ELi16ELb1ELb0EEEJSH_NS5_IJNSS_ISF_SB_EENSS_IS17_SB_EEEEESI_SJ_SI_SJ_NS1F_6fusion15FusionCallbacksIS1J_NS1N_17LinearCombinationISI_fSI_fLNS_15FloatRoundStyleE2EEESH_S1M_JEEENS4_5SM1004TMEM4LOAD26SM100_TMEM_LOAD_16dp128b8xES1D_S1B_NS4_17SM75_U32x4_LDSM_NENS4_14SM90_TMA_STOREES1B_NS4_17SM90_U32x4_STSM_NENS4_39AutoVectorizingCopyWithAssumedAlignmentILi128EEEEEEvvEEEEvNT_6ParamsE,"a",@progbits
	.sectionflags	@""
	.align	4
.nv.constant0._ZN7cutlass13device_kernelINS_4gemm6kernel13GemmUniversalIN4cute5tupleIJiiiiEEENS1_10collective13CollectiveMmaINS1_35MainloopSm100TmaUmmaWarpSpecializedILi2ELi2ELi4ENS5_IJNS4_1CILi1EEENSA_ILi2EEESB_EEEEENS5_IJNSA_ILi64EEENSA_ILi256EEESF_EEENS_10tfloat32_tENS5_IJlSB_lEEESI_SJ_NS4_8TiledMMAINS4_8MMA_AtomIJNS4_17SM100_MMA_TF32_SSISI_SI_fLi64ELi256ELNS4_4UMMA5MajorE0ELSO_0ELNSN_7ScaleInE0ELSP_0EEEEEENS4_6LayoutINS5_IJSB_SB_SB_EEENS5_IJNSA_ILi0EEESU_SU_EEEEENS5_IJNS4_10UnderscoreESX_SX_EEEEENS4_23SM90_TMA_LOAD_MULTICASTENS4_14ComposedLayoutINS4_7SwizzleILi3ELi4ELi3EEENS4_18smem_ptr_flag_bitsILi32EEENSS_INS5_IJNSA_ILi8EEENSA_ILi32EEEEEENS5_IJS17_SB_EEEEEEEvNS4_8identityENS4_13SM90_TMA_LOADES1B_vS1C_EENS_8epilogue10collective18CollectiveEpilogueINS1F_23Sm100TmaWarpSpecializedILi4ELi2ELi16ELb1ELb0EEEJSH_NS5_IJNSS_ISF_SB_EENSS_IS17_SB_EEEEESI_SJ_SI_SJ_NS1F_6fusion15FusionCallbacksIS1J_NS1N_17LinearCombinationISI_fSI_fLNS_15FloatRoundStyleE2EEESH_S1M_JEEENS4_5SM1004TMEM4LOAD26SM100_TMEM_LOAD_16dp128b8xES1D_S1B_NS4_17SM75_U32x4_LDSM_NENS4_14SM90_TMA_STOREES1B_NS4_17SM90_U32x4_STSM_NENS4_39AutoVectorizingCopyWithAssumedAlignmentILi128EEEEEEvvEEEEvNT_6ParamsE:
	.zero		2944


//--------------------- SYMBOLS --------------------------

	.type		.nv.reservedSmem.offset0,@object
	.size		.nv.reservedSmem.offset0,0x4
	.type		.nv.reservedSmem.cap,@object
	.size		.nv.reservedSmem.cap,0x4
	.type		__assertfail,@function
